//
// Generated by NVIDIA NVVM Compiler
//
// Compiler Build ID: CL-36424714
// Cuda compilation tools, release 13.0, V13.0.88
// Based on NVVM 20.0.0
//

.version 9.0
.target sm_100
.address_size 64

	// .globl	_Z18CUDA_TRANS_CSPARSEPiP4NodeS_S1_S_PxS_

.visible .entry _Z18CUDA_TRANS_CSPARSEPiP4NodeS_S1_S_PxS_(
	.param .u64 .ptr .align 1 _Z18CUDA_TRANS_CSPARSEPiP4NodeS_S1_S_PxS__param_0,
	.param .u64 .ptr .align 1 _Z18CUDA_TRANS_CSPARSEPiP4NodeS_S1_S_PxS__param_1,
	.param .u64 .ptr .align 1 _Z18CUDA_TRANS_CSPARSEPiP4NodeS_S1_S_PxS__param_2,
	.param .u64 .ptr .align 1 _Z18CUDA_TRANS_CSPARSEPiP4NodeS_S1_S_PxS__param_3,
	.param .u64 .ptr .align 1 _Z18CUDA_TRANS_CSPARSEPiP4NodeS_S1_S_PxS__param_4,
	.param .u64 .ptr .align 1 _Z18CUDA_TRANS_CSPARSEPiP4NodeS_S1_S_PxS__param_5,
	.param .u64 .ptr .align 1 _Z18CUDA_TRANS_CSPARSEPiP4NodeS_S1_S_PxS__param_6
)
{
	.reg .pred 	%p<45>;
	.reg .b32 	%r<153>;
	.reg .b64 	%rd<82>;

	ld.param.u64 	%rd21, [_Z18CUDA_TRANS_CSPARSEPiP4NodeS_S1_S_PxS__param_0];
	ld.param.u64 	%rd22, [_Z18CUDA_TRANS_CSPARSEPiP4NodeS_S1_S_PxS__param_2];
	ld.param.u64 	%rd23, [_Z18CUDA_TRANS_CSPARSEPiP4NodeS_S1_S_PxS__param_3];
	ld.param.u64 	%rd20, [_Z18CUDA_TRANS_CSPARSEPiP4NodeS_S1_S_PxS__param_4];
	ld.param.u64 	%rd24, [_Z18CUDA_TRANS_CSPARSEPiP4NodeS_S1_S_PxS__param_5];
	ld.param.u64 	%rd25, [_Z18CUDA_TRANS_CSPARSEPiP4NodeS_S1_S_PxS__param_6];
	cvta.to.global.u64 	%rd1, %rd22;
	cvta.to.global.u64 	%rd2, %rd25;
	cvta.to.global.u64 	%rd3, %rd24;
	cvta.to.global.u64 	%rd4, %rd21;
	cvta.to.global.u64 	%rd5, %rd23;
	// begin inline asm
	mov.u32 %r38, %envreg2;
	// end inline asm
	cvt.u64.u32 	%rd26, %r38;
	// begin inline asm
	mov.u32 %r39, %envreg1;
	// end inline asm
	cvt.u64.u32 	%rd27, %r39;
	shl.b64 	%rd28, %rd27, 32;
	or.b64  	%rd6, %rd28, %rd26;
	mov.u32 	%r40, %ntid.x;
	mov.u32 	%r1, %nctaid.x;
	mul.lo.s32 	%r2, %r40, %r1;
	mov.u32 	%r3, %tid.x;
	mov.u32 	%r4, %ctaid.x;
	mad.lo.s32 	%r5, %r4, %r40, %r3;
	setp.ne.s32 	%p1, %r5, 0;
	@%p1 bra 	$L__BB0_2;
	mov.b32 	%r41, 0;
	st.global.u32 	[%rd5+4], %r41;
	st.global.u32 	[%rd5], %r41;
	st.global.u32 	[%rd4], %r41;
$L__BB0_2:
	setp.ne.s64 	%p2, %rd6, 0;
	@%p2 bra 	$L__BB0_4;
	// begin inline asm
	trap;
	// end inline asm
$L__BB0_4:
	add.s64 	%rd7, %rd6, 4;
	barrier.sync 	0;
	mov.u32 	%r42, %tid.y;
	add.s32 	%r43, %r3, %r42;
	mov.u32 	%r44, %tid.z;
	or.b32  	%r6, %r43, %r44;
	setp.ne.s32 	%p3, %r6, 0;
	@%p3 bra 	$L__BB0_7;
	mov.u32 	%r47, %nctaid.y;
	mul.lo.s32 	%r48, %r1, %r47;
	mov.u32 	%r49, %nctaid.z;
	mul.lo.s32 	%r50, %r48, %r49;
	mov.u32 	%r51, %ctaid.y;
	add.s32 	%r52, %r4, %r51;
	mov.u32 	%r53, %ctaid.z;
	neg.s32 	%r54, %r53;
	setp.eq.s32 	%p4, %r52, %r54;
	sub.s32 	%r55, -2147483647, %r50;
	selp.b32 	%r46, %r55, 1, %p4;
	// begin inline asm
	atom.add.release.gpu.u32 %r45,[%rd7],%r46;
	// end inline asm
$L__BB0_6:
	// begin inline asm
	ld.acquire.gpu.u32 %r56,[%rd7];
	// end inline asm
	xor.b32  	%r57, %r56, %r45;
	setp.gt.s32 	%p5, %r57, -1;
	@%p5 bra 	$L__BB0_6;
$L__BB0_7:
	barrier.sync 	0;
	add.s32 	%r148, %r5, 1;
	cvt.s64.s32 	%rd8, %r148;
	ld.global.u64 	%rd31, [%rd3];
	setp.le.s64 	%p6, %rd31, %rd8;
	@%p6 bra 	$L__BB0_10;
	mov.u64 	%rd78, %rd8;
	mov.u32 	%r146, %r148;
$L__BB0_9:
	shl.b64 	%rd32, %rd78, 3;
	add.s64 	%rd33, %rd5, %rd32;
	mov.b32 	%r58, 0;
	st.global.u32 	[%rd33+4], %r58;
	add.s32 	%r146, %r146, %r2;
	cvt.s64.s32 	%rd78, %r146;
	ld.global.u64 	%rd34, [%rd3];
	setp.gt.s64 	%p7, %rd34, %rd78;
	@%p7 bra 	$L__BB0_9;
$L__BB0_10:
	setp.ne.s64 	%p8, %rd6, 0;
	@%p8 bra 	$L__BB0_12;
	// begin inline asm
	trap;
	// end inline asm
$L__BB0_12:
	setp.ne.s32 	%p9, %r6, 0;
	barrier.sync 	0;
	@%p9 bra 	$L__BB0_15;
	mov.u32 	%r61, %nctaid.y;
	mul.lo.s32 	%r62, %r1, %r61;
	mov.u32 	%r63, %nctaid.z;
	mul.lo.s32 	%r64, %r62, %r63;
	mov.u32 	%r65, %ctaid.y;
	add.s32 	%r66, %r4, %r65;
	mov.u32 	%r67, %ctaid.z;
	neg.s32 	%r68, %r67;
	setp.eq.s32 	%p10, %r66, %r68;
	sub.s32 	%r69, -2147483647, %r64;
	selp.b32 	%r60, %r69, 1, %p10;
	// begin inline asm
	atom.add.release.gpu.u32 %r59,[%rd7],%r60;
	// end inline asm
$L__BB0_14:
	// begin inline asm
	ld.acquire.gpu.u32 %r70,[%rd7];
	// end inline asm
	xor.b32  	%r71, %r70, %r59;
	setp.gt.s32 	%p11, %r71, -1;
	@%p11 bra 	$L__BB0_14;
$L__BB0_15:
	barrier.sync 	0;
	ld.global.u32 	%r72, [%rd2];
	setp.ge.s32 	%p12, %r5, %r72;
	@%p12 bra 	$L__BB0_18;
	mov.u32 	%r147, %r5;
$L__BB0_17:
	mul.wide.s32 	%rd37, %r147, 4;
	add.s64 	%rd38, %rd1, %rd37;
	ld.global.u32 	%r73, [%rd38];
	mul.wide.s32 	%rd39, %r73, 8;
	add.s64 	%rd40, %rd5, %rd39;
	atom.global.add.u32 	%r74, [%rd40+4], 1;
	add.s32 	%r147, %r147, %r2;
	ld.global.u32 	%r75, [%rd2];
	setp.lt.s32 	%p13, %r147, %r75;
	@%p13 bra 	$L__BB0_17;
$L__BB0_18:
	setp.ne.s64 	%p14, %rd6, 0;
	@%p14 bra 	$L__BB0_20;
	// begin inline asm
	trap;
	// end inline asm
$L__BB0_20:
	setp.ne.s32 	%p15, %r6, 0;
	barrier.sync 	0;
	@%p15 bra 	$L__BB0_23;
	mov.u32 	%r78, %nctaid.y;
	mul.lo.s32 	%r79, %r1, %r78;
	mov.u32 	%r80, %nctaid.z;
	mul.lo.s32 	%r81, %r79, %r80;
	mov.u32 	%r82, %ctaid.y;
	add.s32 	%r83, %r4, %r82;
	mov.u32 	%r84, %ctaid.z;
	neg.s32 	%r85, %r84;
	setp.eq.s32 	%p16, %r83, %r85;
	sub.s32 	%r86, -2147483647, %r81;
	selp.b32 	%r77, %r86, 1, %p16;
	// begin inline asm
	atom.add.release.gpu.u32 %r76,[%rd7],%r77;
	// end inline asm
$L__BB0_22:
	// begin inline asm
	ld.acquire.gpu.u32 %r87,[%rd7];
	// end inline asm
	xor.b32  	%r88, %r87, %r76;
	setp.gt.s32 	%p17, %r88, -1;
	@%p17 bra 	$L__BB0_22;
$L__BB0_23:
	barrier.sync 	0;
	ld.global.u64 	%rd43, [%rd3];
	setp.le.s64 	%p18, %rd43, %rd8;
	@%p18 bra 	$L__BB0_25;
$L__BB0_24:
	mul.wide.s32 	%rd44, %r148, 8;
	add.s64 	%rd45, %rd5, %rd44;
	ld.global.u32 	%r89, [%rd45+-4];
	st.global.u32 	[%rd45], %r89;
	add.s32 	%r148, %r148, %r2;
	cvt.s64.s32 	%rd46, %r148;
	ld.global.u64 	%rd47, [%rd3];
	setp.gt.s64 	%p19, %rd47, %rd46;
	@%p19 bra 	$L__BB0_24;
$L__BB0_25:
	setp.ne.s64 	%p20, %rd6, 0;
	@%p20 bra 	$L__BB0_27;
	// begin inline asm
	trap;
	// end inline asm
$L__BB0_27:
	setp.ne.s32 	%p21, %r6, 0;
	barrier.sync 	0;
	@%p21 bra 	$L__BB0_30;
	mov.u32 	%r92, %nctaid.y;
	mul.lo.s32 	%r93, %r1, %r92;
	mov.u32 	%r94, %nctaid.z;
	mul.lo.s32 	%r95, %r93, %r94;
	mov.u32 	%r96, %ctaid.y;
	add.s32 	%r97, %r4, %r96;
	mov.u32 	%r98, %ctaid.z;
	neg.s32 	%r99, %r98;
	setp.eq.s32 	%p22, %r97, %r99;
	sub.s32 	%r100, -2147483647, %r95;
	selp.b32 	%r91, %r100, 1, %p22;
	// begin inline asm
	atom.add.release.gpu.u32 %r90,[%rd7],%r91;
	// end inline asm
$L__BB0_29:
	// begin inline asm
	ld.acquire.gpu.u32 %r101,[%rd7];
	// end inline asm
	xor.b32  	%r102, %r101, %r90;
	setp.gt.s32 	%p23, %r102, -1;
	@%p23 bra 	$L__BB0_29;
$L__BB0_30:
	barrier.sync 	0;
	ld.global.u64 	%rd80, [%rd3];
	setp.lt.s64 	%p24, %rd80, 2;
	@%p24 bra 	$L__BB0_48;
	mov.u32 	%r104, %nctaid.y;
	mul.lo.s32 	%r105, %r1, %r104;
	mov.u32 	%r106, %nctaid.z;
	mul.lo.s32 	%r107, %r105, %r106;
	mov.u32 	%r108, %ctaid.y;
	add.s32 	%r109, %r4, %r108;
	mov.u32 	%r110, %ctaid.z;
	neg.s32 	%r111, %r110;
	setp.eq.s32 	%p25, %r109, %r111;
	sub.s32 	%r112, -2147483647, %r107;
	selp.b32 	%r18, %r112, 1, %p25;
	mov.b32 	%r149, 1;
	sub.s32 	%r114, %r5, %r2;
$L__BB0_32:
	cvt.u32.u64 	%r113, %rd80;
	add.s32 	%r150, %r114, %r113;
	setp.lt.s32 	%p26, %r150, %r149;
	@%p26 bra 	$L__BB0_35;
	mul.wide.s32 	%rd52, %r149, 8;
$L__BB0_34:
	sub.s32 	%r115, %r150, %r149;
	mul.wide.s32 	%rd50, %r115, 8;
	add.s64 	%rd51, %rd5, %rd50;
	ld.global.u32 	%r116, [%rd51];
	add.s64 	%rd53, %rd51, %rd52;
	ld.global.u32 	%r117, [%rd53];
	add.s32 	%r118, %r117, %r116;
	mul.wide.s32 	%rd54, %r150, 4;
	add.s64 	%rd55, %rd4, %rd54;
	st.global.u32 	[%rd55], %r118;
	sub.s32 	%r150, %r150, %r2;
	setp.ge.s32 	%p27, %r150, %r149;
	@%p27 bra 	$L__BB0_34;
$L__BB0_35:
	setp.ne.s64 	%p28, %rd6, 0;
	@%p28 bra 	$L__BB0_37;
	// begin inline asm
	trap;
	// end inline asm
$L__BB0_37:
	setp.ne.s32 	%p29, %r6, 0;
	barrier.sync 	0;
	@%p29 bra 	$L__BB0_40;
	// begin inline asm
	atom.add.release.gpu.u32 %r119,[%rd7],%r18;
	// end inline asm
$L__BB0_39:
	// begin inline asm
	ld.acquire.gpu.u32 %r121,[%rd7];
	// end inline asm
	xor.b32  	%r122, %r121, %r119;
	setp.gt.s32 	%p30, %r122, -1;
	@%p30 bra 	$L__BB0_39;
$L__BB0_40:
	barrier.sync 	0;
	ld.global.u32 	%r123, [%rd3];
	add.s32 	%r151, %r114, %r123;
	setp.lt.s32 	%p31, %r151, %r149;
	@%p31 bra 	$L__BB0_42;
$L__BB0_41:
	mul.wide.s32 	%rd58, %r151, 4;
	add.s64 	%rd59, %rd4, %rd58;
	ld.global.u32 	%r125, [%rd59];
	mul.wide.s32 	%rd60, %r151, 8;
	add.s64 	%rd61, %rd5, %rd60;
	st.global.u32 	[%rd61], %r125;
	sub.s32 	%r151, %r151, %r2;
	setp.ge.s32 	%p32, %r151, %r149;
	@%p32 bra 	$L__BB0_41;
$L__BB0_42:
	setp.ne.s64 	%p33, %rd6, 0;
	@%p33 bra 	$L__BB0_44;
	// begin inline asm
	trap;
	// end inline asm
$L__BB0_44:
	setp.ne.s32 	%p34, %r6, 0;
	barrier.sync 	0;
	@%p34 bra 	$L__BB0_47;
	// begin inline asm
	atom.add.release.gpu.u32 %r126,[%rd7],%r18;
	// end inline asm
$L__BB0_46:
	// begin inline asm
	ld.acquire.gpu.u32 %r128,[%rd7];
	// end inline asm
	xor.b32  	%r129, %r128, %r126;
	setp.gt.s32 	%p35, %r129, -1;
	@%p35 bra 	$L__BB0_46;
$L__BB0_47:
	barrier.sync 	0;
	shl.b32 	%r149, %r149, 1;
	cvt.s64.s32 	%rd64, %r149;
	ld.global.u64 	%rd80, [%rd3];
	setp.gt.s64 	%p36, %rd80, %rd64;
	@%p36 bra 	$L__BB0_32;
$L__BB0_48:
	setp.lt.s64 	%p37, %rd80, 1;
	@%p37 bra 	$L__BB0_59;
	ld.param.u64 	%rd77, [_Z18CUDA_TRANS_CSPARSEPiP4NodeS_S1_S_PxS__param_1];
	mov.u32 	%r130, %nctaid.y;
	mul.lo.s32 	%r131, %r1, %r130;
	mov.u32 	%r132, %nctaid.z;
	mul.lo.s32 	%r133, %r131, %r132;
	mov.u32 	%r134, %ctaid.y;
	add.s32 	%r135, %r4, %r134;
	mov.u32 	%r136, %ctaid.z;
	neg.s32 	%r137, %r136;
	setp.eq.s32 	%p38, %r135, %r137;
	sub.s32 	%r138, -2147483647, %r133;
	selp.b32 	%r19, %r138, 1, %p38;
	cvta.to.global.u64 	%rd13, %rd77;
	cvta.to.global.u64 	%rd14, %rd20;
	mov.b64 	%rd81, 0;
$L__BB0_50:
	shl.b64 	%rd66, %rd81, 3;
	add.s64 	%rd67, %rd13, %rd66;
	ld.global.u32 	%r30, [%rd67];
	ld.global.u32 	%r31, [%rd67+4];
	setp.ge.s32 	%p39, %r5, %r31;
	@%p39 bra 	$L__BB0_53;
	add.s32 	%r32, %r31, %r30;
	add.s32 	%r152, %r30, %r5;
	cvt.u32.u64 	%r34, %rd81;
$L__BB0_52:
	mul.wide.s32 	%rd68, %r152, 4;
	add.s64 	%rd69, %rd1, %rd68;
	ld.global.u32 	%r139, [%rd69];
	mul.wide.s32 	%rd70, %r139, 4;
	add.s64 	%rd71, %rd4, %rd70;
	ld.global.u32 	%r140, [%rd71];
	add.s32 	%r141, %r140, 1;
	st.global.u32 	[%rd71], %r141;
	mul.wide.s32 	%rd72, %r140, 4;
	add.s64 	%rd73, %rd14, %rd72;
	st.global.u32 	[%rd73], %r34;
	add.s32 	%r152, %r152, %r2;
	setp.lt.s32 	%p40, %r152, %r32;
	@%p40 bra 	$L__BB0_52;
$L__BB0_53:
	setp.ne.s64 	%p41, %rd6, 0;
	@%p41 bra 	$L__BB0_55;
	// begin inline asm
	trap;
	// end inline asm
$L__BB0_55:
	setp.ne.s32 	%p42, %r6, 0;
	barrier.sync 	0;
	@%p42 bra 	$L__BB0_58;
	// begin inline asm
	atom.add.release.gpu.u32 %r142,[%rd7],%r19;
	// end inline asm
$L__BB0_57:
	// begin inline asm
	ld.acquire.gpu.u32 %r144,[%rd7];
	// end inline asm
	xor.b32  	%r145, %r144, %r142;
	setp.gt.s32 	%p43, %r145, -1;
	@%p43 bra 	$L__BB0_57;
$L__BB0_58:
	barrier.sync 	0;
	add.s64 	%rd81, %rd81, 1;
	ld.global.u64 	%rd76, [%rd3];
	setp.gt.s64 	%p44, %rd76, %rd81;
	@%p44 bra 	$L__BB0_50;
$L__BB0_59:
	ret;

}


// ===== COMPILED SASS (sm_100) =====

	.target	sm_100

	.elftype	@"ET_EXEC"


//--------------------- .note.nv.tkinfo           --------------------------
	.section	.note.nv.tkinfo,"",@"SHT_NOTE"
	.sectionflags	@"SHF_NOTE_NV_TKINFO"
	.tkinfo
        /*0018*/ 	.word	0x00000002
        /*0030*/ 	.string	""
        /*0030*/ 	.string	"ptxas"
        /*0030*/ 	.string	"Cuda compilation tools, release 13.0, V13.0.88"
        /*0030*/ 	.string	"Build cuda_13.0.r13.0/compiler.36424714_0"
        /*0030*/ 	.string	"-arch sm_100 -m 64 "



//--------------------- .note.nv.cuinfo           --------------------------
	.section	.note.nv.cuinfo,"",@"SHT_NOTE"
	.sectionflags	@"SHF_NOTE_NV_CUINFO"
        /*0018*/ 	.short	0x0002
        /*001a*/ 	.short	0x0064
        /*001c*/ 	.short	0x0082
	.zero		2


//--------------------- .nv.info                  --------------------------
	.section	.nv.info,"",@"SHT_CUDA_INFO"
	.align	4


	//----- nvinfo : EIATTR_REGCOUNT
	.align		4
        /*0000*/ 	.byte	0x04, 0x2f
        /*0002*/ 	.short	(.L_1 - .L_0)
	.align		4
.L_0:
        /*0004*/ 	.word	index@(_Z18CUDA_TRANS_CSPARSEPiP4NodeS_S1_S_PxS_)
        /*0008*/ 	.word	0x0000001a


	//----- nvinfo : EIATTR_FRAME_SIZE
	.align		4
.L_1:
        /*000c*/ 	.byte	0x04, 0x11
        /*000e*/ 	.short	(.L_3 - .L_2)
	.align		4
.L_2:
        /*0010*/ 	.word	index@(_Z18CUDA_TRANS_CSPARSEPiP4NodeS_S1_S_PxS_)
        /*0014*/ 	.word	0x00000000


	//----- nvinfo : EIATTR_MIN_STACK_SIZE
	.align		4
.L_3:
        /*0018*/ 	.byte	0x04, 0x12
        /*001a*/ 	.short	(.L_5 - .L_4)
	.align		4
.L_4:
        /*001c*/ 	.word	index@(_Z18CUDA_TRANS_CSPARSEPiP4NodeS_S1_S_PxS_)
        /*0020*/ 	.word	0x00000000
.L_5:


//--------------------- .nv.compat                --------------------------
	.section	.nv.compat,"",@"SHT_CUDA_COMPAT_INFO"
	.align	4
        /*0000*/ 	.byte	0x02, 0x09, 0x00, 0x00, 0x02, 0x02, 0x01, 0x00, 0x02, 0x05, 0x05, 0x00, 0x03, 0x07, 0x01, 0x01
        /*0010*/ 	.byte	0x02, 0x03, 0x00, 0x00, 0x02, 0x06, 0x01, 0x00, 0x04, 0x0b, 0x08, 0x00, 0x09, 0x00, 0x00, 0x00
        /*0020*/ 	.byte	0x00, 0x00, 0x00, 0x00


//--------------------- .nv.info._Z18CUDA_TRANS_CSPARSEPiP4NodeS_S1_S_PxS_ --------------------------
	.section	.nv.info._Z18CUDA_TRANS_CSPARSEPiP4NodeS_S1_S_PxS_,"",@"SHT_CUDA_INFO"
	.sectionflags	@""
	.align	4


	//----- nvinfo : EIATTR_CUDA_API_VERSION
	.align		4
        /*0000*/ 	.byte	0x04, 0x37
        /*0002*/ 	.short	(.L_7 - .L_6)
.L_6:
        /*0004*/ 	.word	0x00000082


	//----- nvinfo : EIATTR_KPARAM_INFO
	.align		4
.L_7:
        /*0008*/ 	.byte	0x04, 0x17
        /*000a*/ 	.short	(.L_9 - .L_8)
.L_8:
        /*000c*/ 	.word	0x00000000
        /*0010*/ 	.short	0x0006
        /*0012*/ 	.short	0x0030
        /*0014*/ 	.byte	0x00, 0xf5, 0x21, 0x00


	//----- nvinfo : EIATTR_KPARAM_INFO
	.align		4
.L_9:
        /*0018*/ 	.byte	0x04, 0x17
        /*001a*/ 	.short	(.L_11 - .L_10)
.L_10:
        /*001c*/ 	.word	0x00000000
        /*0020*/ 	.short	0x0005
        /*0022*/ 	.short	0x0028
        /*0024*/ 	.byte	0x00, 0xf5, 0x21, 0x00


	//----- nvinfo : EIATTR_KPARAM_INFO
	.align		4
.L_11:
        /*0028*/ 	.byte	0x04, 0x17
        /*002a*/ 	.short	(.L_13 - .L_12)
.L_12:
        /*002c*/ 	.word	0x00000000
        /*0030*/ 	.short	0x0004
        /*0032*/ 	.short	0x0020
        /*0034*/ 	.byte	0x00, 0xf5, 0x21, 0x00


	//----- nvinfo : EIATTR_KPARAM_INFO
	.align		4
.L_13:
        /*0038*/ 	.byte	0x04, 0x17
        /*003a*/ 	.short	(.L_15 - .L_14)
.L_14:
        /*003c*/ 	.word	0x00000000
        /*0040*/ 	.short	0x0003
        /*0042*/ 	.short	0x0018
        /*0044*/ 	.byte	0x00, 0xf5, 0x21, 0x00


	//----- nvinfo : EIATTR_KPARAM_INFO
	.align		4
.L_15:
        /*0048*/ 	.byte	0x04, 0x17
        /*004a*/ 	.short	(.L_17 - .L_16)
.L_16:
        /*004c*/ 	.word	0x00000000
        /*0050*/ 	.short	0x0002
        /*0052*/ 	.short	0x0010
        /*0054*/ 	.byte	0x00, 0xf5, 0x21, 0x00


	//----- nvinfo : EIATTR_KPARAM_INFO
	.align		4
.L_17:
        /*0058*/ 	.byte	0x04, 0x17
        /*005a*/ 	.short	(.L_19 - .L_18)
.L_18:
        /*005c*/ 	.word	0x00000000
        /*0060*/ 	.short	0x0001
        /*0062*/ 	.short	0x0008
        /*0064*/ 	.byte	0x00, 0xf5, 0x21, 0x00


	//----- nvinfo : EIATTR_KPARAM_INFO
	.align		4
.L_19:
        /*0068*/ 	.byte	0x04, 0x17
        /*006a*/ 	.short	(.L_21 - .L_20)
.L_20:
        /*006c*/ 	.word	0x00000000
        /*0070*/ 	.short	0x0000
        /*0072*/ 	.short	0x0000
        /*0074*/ 	.byte	0x00, 0xf5, 0x21, 0x00


	//----- nvinfo : EIATTR_SPARSE_MMA_MASK
	.align		4
.L_21:
        /*0078*/ 	.byte	0x03, 0x50
        /*007a*/ 	.short	0x0000


	//----- nvinfo : EIATTR_MAXREG_COUNT
	.align		4
        /*007c*/ 	.byte	0x03, 0x1b
        /*007e*/ 	.short	0x00ff


	//----- nvinfo : EIATTR_NUM_BARRIERS
	.align		4
        /*0080*/ 	.byte	0x02, 0x4c
        /*0082*/ 	.byte	0x01
	.zero		1


	//----- nvinfo : EIATTR_MERCURY_ISA_VERSION
	.align		4
        /*0084*/ 	.byte	0x03, 0x5f
        /*0086*/ 	.short	0x0101


	//----- nvinfo : EIATTR_INT_WARP_WIDE_INSTR_OFFSETS
	.align		4
        /*0088*/ 	.byte	0x04, 0x31
        /*008a*/ 	.short	(.L_23 - .L_22)


	//   ....[0]....
.L_22:
        /*008c*/ 	.word	0x00000290


	//   ....[1]....
        /*0090*/ 	.word	0x000003d0


	//   ....[2]....
        /*0094*/ 	.word	0x000006a0


	//   ....[3]....
        /*0098*/ 	.word	0x000007e0


	//   ....[4]....
        /*009c*/ 	.word	0x00000a60


	//   ....[5]....
        /*00a0*/ 	.word	0x00000ba0


	//   ....[6]....
        /*00a4*/ 	.word	0x00000e00


	//   ....[7]....
        /*00a8*/ 	.word	0x00000f40


	//   ....[8]....
        /*00ac*/ 	.word	0x000012f0


	//   ....[9]....
        /*00b0*/ 	.word	0x000013b0


	//   ....[10]....
        /*00b4*/ 	.word	0x000015d0


	//   ....[11]....
        /*00b8*/ 	.word	0x00001690


	//   ....[12]....
        /*00bc*/ 	.word	0x00001af0


	//   ....[13]....
        /*00c0*/ 	.word	0x00001bb0


	//----- nvinfo : EIATTR_COOP_GROUP_MASK_REGIDS
	.align		4
.L_23:
        /*00c4*/ 	.byte	0x04, 0x29
        /*00c6*/ 	.short	(.L_25 - .L_24)


	//   ....[0]....
.L_24:
        /*00c8*/ 	.word	0xffffffff


	//   ....[1]....
        /*00cc*/ 	.word	0xffffffff


	//   ....[2]....
        /*00d0*/ 	.word	0xffffffff


	//   ....[3]....
        /*00d4*/ 	.word	0xffffffff


	//   ....[4]....
        /*00d8*/ 	.word	0xffffffff


	//   ....[5]....
        /*00dc*/ 	.word	0xffffffff


	//   ....[6]....
        /*00e0*/ 	.word	0xffffffff


	//   ....[7]....
        /*00e4*/ 	.word	0xffffffff


	//   ....[8]....
        /*00e8*/ 	.word	0xffffffff


	//   ....[9]....
        /*00ec*/ 	.word	0xffffffff


	//   ....[10]....
        /*00f0*/ 	.word	0xffffffff


	//   ....[11]....
        /*00f4*/ 	.word	0xffffffff


	//   ....[12]....
        /*00f8*/ 	.word	0xffffffff


	//   ....[13]....
        /*00fc*/ 	.word	0xffffffff


	//   ....[14]....
        /*0100*/ 	.word	0x0500000e


	//   ....[15]....
        /*0104*/ 	.word	0x0500000e


	//   ....[16]....
        /*0108*/ 	.word	0x0500000e


	//   ....[17]....
        /*010c*/ 	.word	0x0500000e


	//   ....[18]....
        /*0110*/ 	.word	0x0500000e


	//   ....[19]....
        /*0114*/ 	.word	0x0500000e


	//   ....[20]....
        /*0118*/ 	.word	0x0500000e


	//   ....[21]....
        /*011c*/ 	.word	0x0500000e


	//   ....[22]....
        /*0120*/ 	.word	0x0500000e


	//   ....[23]....
        /*0124*/ 	.word	0x0500000e


	//   ....[24]....
        /*0128*/ 	.word	0x0500000e


	//   ....[25]....
        /*012c*/ 	.word	0x0500000e


	//   ....[26]....
        /*0130*/ 	.word	0x0500000e


	//----- nvinfo : EIATTR_COOP_GROUP_INSTR_OFFSETS
	.align		4
.L_25:
        /*0134*/ 	.byte	0x04, 0x28
        /*0136*/ 	.short	(.L_27 - .L_26)


	//   ....[0]....
.L_26:
        /*0138*/ 	.word	0x00000210


	//   ....[1]....
        /*013c*/ 	.word	0x00000480


	//   ....[2]....
        /*0140*/ 	.word	0x00000620


	//   ....[3]....
        /*0144*/ 	.word	0x00000890


	//   ....[4]....
        /*0148*/ 	.word	0x000009e0


	//   ....[5]....
        /*014c*/ 	.word	0x00000c50


	//   ....[6]....
        /*0150*/ 	.word	0x00000d80


	//   ....[7]....
        /*0154*/ 	.word	0x00000ff0


	//   ....[8]....
        /*0158*/ 	.word	0x000012b0


	//   ....[9]....
        /*015c*/ 	.word	0x00001460


	//   ....[10]....
        /*0160*/ 	.word	0x00001590


	//   ....[11]....
        /*0164*/ 	.word	0x00001740


	//   ....[12]....
        /*0168*/ 	.word	0x00001ab0


	//   ....[13]....
        /*016c*/ 	.word	0x00001c60


	//   ....[14]....
        /*0170*/ 	.word	0x00001d80


	//   ....[15]....
        /*0174*/ 	.word	0x00001e40


	//   ....[16]....
        /*0178*/ 	.word	0x00001f00


	//   ....[17]....
        /*017c*/ 	.word	0x00001fc0


	//   ....[18]....
        /*0180*/ 	.word	0x00002080


	//   ....[19]....
        /*0184*/ 	.word	0x00002140


	//   ....[20]....
        /*0188*/ 	.word	0x00002200


	//   ....[21]....
        /*018c*/ 	.word	0x000022c0


	//   ....[22]....
        /*0190*/ 	.word	0x00002380


	//   ....[23]....
        /*0194*/ 	.word	0x00002440


	//   ....[24]....
        /*0198*/ 	.word	0x00002500


	//   ....[25]....
        /*019c*/ 	.word	0x000025c0


	//   ....[26]....
        /*01a0*/ 	.word	0x00002680


	//----- nvinfo : EIATTR_VRC_CTA_INIT_COUNT
	.align		4
.L_27:
        /*01a4*/ 	.byte	0x02, 0x4a
	.zero		1
	.zero		1


	//----- nvinfo : EIATTR_EXIT_INSTR_OFFSETS
	.align		4
        /*01a8*/ 	.byte	0x04, 0x1c
        /*01aa*/ 	.short	(.L_29 - .L_28)


	//   ....[0]....
.L_28:
        /*01ac*/ 	.word	0x000017e0


	//   ....[1]....
        /*01b0*/ 	.word	0x00001ce0


	//----- nvinfo : EIATTR_CRS_STACK_SIZE
	.align		4
.L_29:
        /*01b4*/ 	.byte	0x04, 0x1e
        /*01b6*/ 	.short	(.L_31 - .L_30)
.L_30:
        /*01b8*/ 	.word	0x00000000


	//----- nvinfo : EIATTR_CBANK_PARAM_SIZE
	.align		4
.L_31:
        /*01bc*/ 	.byte	0x03, 0x19
        /*01be*/ 	.short	0x0038


	//----- nvinfo : EIATTR_PARAM_CBANK
	.align		4
        /*01c0*/ 	.byte	0x04, 0x0a
        /*01c2*/ 	.short	(.L_33 - .L_32)
	.align		4
.L_32:
        /*01c4*/ 	.word	index@(.nv.constant0._Z18CUDA_TRANS_CSPARSEPiP4NodeS_S1_S_PxS_)
        /*01c8*/ 	.short	0x0380
        /*01ca*/ 	.short	0x0038


	//----- nvinfo : EIATTR_SW_WAR
	.align		4
.L_33:
        /*01cc*/ 	.byte	0x04, 0x36
        /*01ce*/ 	.short	(.L_35 - .L_34)
.L_34:
        /*01d0*/ 	.word	0x00000008
.L_35:


//--------------------- .nv.callgraph             --------------------------
	.section	.nv.callgraph,"",@"SHT_CUDA_CALLGRAPH"
	.align	4
	.sectionentsize	8
	.align		4
        /*0000*/ 	.word	0x00000000
	.align		4
        /*0004*/ 	.word	0xffffffff
	.align		4
        /*0008*/ 	.word	0x00000000
	.align		4
        /*000c*/ 	.word	0xfffffffe
	.align		4
        /*0010*/ 	.word	0x00000000
	.align		4
        /*0014*/ 	.word	0xfffffffd
	.align		4
        /*0018*/ 	.word	0x00000000
	.align		4
        /*001c*/ 	.word	0xfffffffc


//--------------------- .text._Z18CUDA_TRANS_CSPARSEPiP4NodeS_S1_S_PxS_ --------------------------
	.section	.text._Z18CUDA_TRANS_CSPARSEPiP4NodeS_S1_S_PxS_,"ax",@progbits
	.align	128
        .global         _Z18CUDA_TRANS_CSPARSEPiP4NodeS_S1_S_PxS_
        .type           _Z18CUDA_TRANS_CSPARSEPiP4NodeS_S1_S_PxS_,@function
        .size           _Z18CUDA_TRANS_CSPARSEPiP4NodeS_S1_S_PxS_,(.L_x_98 - _Z18CUDA_TRANS_CSPARSEPiP4NodeS_S1_S_PxS_)
        .other          _Z18CUDA_TRANS_CSPARSEPiP4NodeS_S1_S_PxS_,@"STO_CUDA_ENTRY STV_DEFAULT"
_Z18CUDA_TRANS_CSPARSEPiP4NodeS_S1_S_PxS_:
.text._Z18CUDA_TRANS_CSPARSEPiP4NodeS_S1_S_PxS_:
[----:B------:R-:W-:Y:S01]  /*0000*/  LDC R1, c[0x0][0x37c] ;  /* 0x0000df00ff017b82 */ /* 0x000fe20000000800 */
[----:B------:R-:W0:Y:S01]  /*0010*/  S2R R0, SR_TID.X ;  /* 0x0000000000007919 */ /* 0x000e220000002100 */
[----:B------:R-:W0:Y:S01]  /*0020*/  LDCU UR4, c[0x0][0x360] ;  /* 0x00006c00ff0477ac */ /* 0x000e220008000800 */
[----:B------:R-:W0:Y:S01]  /*0030*/  S2R R5, SR_CTAID.X ;  /* 0x0000000000057919 */ /* 0x000e220000002500 */
[----:B------:R-:W1:Y:S01]  /*0040*/  LDCU.64 UR8, c[0x0][0x358] ;  /* 0x00006b00ff0877ac */ /* 0x000e620008000a00 */
[----:B------:R-:W-:-:S05]  /*0050*/  CS2R.32 R4, SR_CgaSize ;  /* 0x0000000000047805 */ /* 0x000fca0000008a00 */
[----:B------:R-:W-:-:S05]  /*0060*/  IMAD R4, R4, -0xa0, RZ ;  /* 0xffffff6004047824 */ /* 0x000fca00078e02ff */
[----:B------:R-:W-:-:S14]  /*0070*/  R2UR UR13, R4 ;  /* 0x00000000040d72ca */ /* 0x000fdc00000e0000 */
[----:B------:R-:W2:Y:S01]  /*0080*/  LDCU UR13, c[0x0][UR13+0x258] ;  /* 0x00004b000d0d77ac */ /* 0x000ea20008000800 */
[----:B------:R-:W-:-:S05]  /*0090*/  CS2R.32 R4, SR_CgaSize ;  /* 0x0000000000047805 */ /* 0x000fca0000008a00 */
[----:B------:R-:W-:-:S05]  /*00a0*/  IMAD R4, R4, -0xa0, RZ ;  /* 0xffffff6004047824 */ /* 0x000fca00078e02ff */
[----:B------:R-:W-:-:S14]  /*00b0*/  R2UR UR15, R4 ;  /* 0x00000000040f72ca */ /* 0x000fdc00000e0000 */
[----:B------:R-:W3:Y:S01]  /*00c0*/  LDCU UR15, c[0x0][UR15+0x254] ;  /* 0x00004a800f0f77ac */ /* 0x000ee20008000800 */
[----:B------:R-:W4:Y:S01]  /*00d0*/  LDCU UR14, c[0x0][0x370] ;  /* 0x00006e00ff0e77ac */ /* 0x000f220008000800 */
[----:B--2---:R-:W-:Y:S02]  /*00e0*/  UISETP.NE.U32.AND UP0, UPT, UR13, URZ, UPT ;  /* 0x000000ff0d00728c */ /* 0x004fe4000bf05070 */
[----:B------:R-:W-:Y:S02]  /*00f0*/  IMAD.U32 R2, RZ, RZ, UR13 ;  /* 0x0000000dff027e24 */ /* 0x000fe4000f8e00ff */
[----:B---3--:R-:W-:Y:S02]  /*0100*/  UISETP.NE.AND.EX UP0, UPT, UR15, URZ, UPT, UP0 ;  /* 0x000000ff0f00728c */ /* 0x008fe4000bf05300 */
[----:B------:R-:W-:Y:S02]  /*0110*/  IMAD.U32 R3, RZ, RZ, UR15 ;  /* 0x0000000fff037e24 */ /* 0x000fe4000f8e00ff */
[----:B0-----:R-:W-:Y:S01]  /*0120*/  IMAD R4, R5, UR4, R0 ;  /* 0x0000000405047c24 */ /* 0x001fe2000f8e0200 */
[----:B----4-:R-:W-:-:S04]  /*0130*/  UIMAD UR4, UR4, UR14, URZ ;  /* 0x0000000e040472a4 */ /* 0x010fc8000f8e02ff */
[----:B------:R-:W-:-:S13]  /*0140*/  ISETP.NE.AND P0, PT, R4, RZ, PT ;  /* 0x000000ff0400720c */ /* 0x000fda0003f05270 */
[----:B------:R-:W1:Y:S08]  /*0150*/  @!P0 LDC.64 R8, c[0x0][0x398] ;  /* 0x0000e600ff088b82 */ /* 0x000e700000000a00 */
[----:B------:R-:W0:Y:S01]  /*0160*/  @!P0 LDC.64 R6, c[0x0][0x380] ;  /* 0x0000e000ff068b82 */ /* 0x000e220000000a00 */
[----:B-1----:R1:W-:Y:S04]  /*0170*/  @!P0 STG.E desc[UR8][R8.64+0x4], RZ ;  /* 0x000004ff08008986 */ /* 0x0023e8000c101908 */
[----:B------:R1:W-:Y:S04]  /*0180*/  @!P0 STG.E desc[UR8][R8.64], RZ ;  /* 0x000000ff08008986 */ /* 0x0003e8000c101908 */
[----:B0-----:R1:W-:Y:S01]  /*0190*/  @!P0 STG.E desc[UR8][R6.64], RZ ;  /* 0x000000ff06008986 */ /* 0x0013e2000c101908 */
[----:B------:R-:W-:Y:S05]  /*01a0*/  BRA.U UP0, `(.L_x_0) ;  /* 0x0000000100047547 */ /* 0x000fea000b800000 */
[----:B------:R-:W-:Y:S05]  /*01b0*/  BPT.TRAP 0x1 ;  /* 0x000000040000795c */ /* 0x000fea0000300000 */
.L_x_0:
[----:B-1----:R-:W0:Y:S01]  /*01c0*/  S2R R7, SR_TID.Y ;  /* 0x0000000000077919 */ /* 0x002e220000002200 */
[----:B------:R-:W1:Y:S01]  /*01d0*/  LDCU.64 UR10, c[0x0][0x398] ;  /* 0x00007300ff0a77ac */ /* 0x000e620008000a00 */
[----:B------:R-:W-:Y:S01]  /*01e0*/  BSSY B0, `(.L_x_1) ;  /* 0x0000027000007945 */ /* 0x000fe20003800000 */
[----:B------:R-:W2:Y:S01]  /*01f0*/  S2R R9, SR_TID.Z ;  /* 0x0000000000097919 */ /* 0x000ea20000002300 */
[----:B0-----:R-:W-:Y:S01]  /*0200*/  IMAD.IADD R0, R0, 0x1, R7 ;  /* 0x0000000100007824 */ /* 0x001fe200078e0207 */
[----:B------:R-:W-:Y:S04]  /*0210*/  BAR.SYNC.DEFER_BLOCKING 0x0 ;  /* 0x0000000000007b1d */ /* 0x000fe80000010000 */
[----:B--2---:R-:W-:-:S13]  /*0220*/  LOP3.LUT P0, R0, R0, RZ, R9, 0xfa, !PT ;  /* 0x000000ff00007212 */ /* 0x004fda000780fa09 */
[----:B-1----:R-:W-:Y:S05]  /*0230*/  @P0 BRA `(.L_x_2) ;  /* 0x0000000000840947 */ /* 0x002fea0003800000 */
[----:B------:R-:W0:Y:S01]  /*0240*/  S2R R6, SR_CTAID.Y ;  /* 0x0000000000067919 */ /* 0x000e220000002600 */
[----:B------:R-:W1:Y:S01]  /*0250*/  LDCU UR5, c[0x0][0x374] ;  /* 0x00006e80ff0577ac */ /* 0x000e620008000800 */
[----:B------:R-:W2:Y:S01]  /*0260*/  S2R R7, SR_CTAID.Z ;  /* 0x0000000000077919 */ /* 0x000ea20000002700 */
[----:B------:R-:W3:Y:S01]  /*0270*/  LDCU UR6, c[0x0][0x378] ;  /* 0x00006f00ff0677ac */ /* 0x000ee20008000800 */
[----:B------:R-:W4:Y:S01]  /*0280*/  S2R R9, SR_LANEID ;  /* 0x0000000000097919 */ /* 0x000f220000000000 */
[----:B------:R-:W-:Y:S01]  /*0290*/  VOTEU.ANY UR12, UPT, PT ;  /* 0x00000000000c7886 */ /* 0x000fe200038e0100 */
[----:B------:R-:W-:Y:S01]  /*02a0*/  UIADD3 UR7, UPT, UPT, URZ, -UR14, URZ ;  /* 0x8000000eff077290 */ /* 0x000fe2000fffe0ff */
[----:B------:R-:W4:Y:S03]  /*02b0*/  FLO.U32 R8, UR12 ;  /* 0x0000000c00087d00 */ /* 0x000f2600080e0000 */
[----:B-1----:R-:W-:-:S04]  /*02c0*/  UIMAD UR5, UR7, UR5, URZ ;  /* 0x00000005070572a4 */ /* 0x002fc8000f8e02ff */
[----:B---3--:R-:W-:Y:S01]  /*02d0*/  UIMAD UR5, UR6, UR5, -0x7fffffff ;  /* 0x80000001060574a4 */ /* 0x008fe2000f8e0205 */
[----:B0-----:R-:W-:Y:S01]  /*02e0*/  IMAD.IADD R6, R5, 0x1, R6 ;  /* 0x0000000105067824 */ /* 0x001fe200078e0206 */
[----:B--2---:R-:W-:-:S04]  /*02f0*/  IADD3 R7, PT, PT, -R7, RZ, RZ ;  /* 0x000000ff07077210 */ /* 0x004fc80007ffe1ff */
[----:B------:R-:W-:Y:S02]  /*0300*/  ISETP.NE.AND P1, PT, R6, R7, PT ;  /* 0x000000070600720c */ /* 0x000fe40003f25270 */
[----:B------:R-:W0:Y:S01]  /*0310*/  POPC R6, UR12 ;  /* 0x0000000c00067d09 */ /* 0x000e220008000000 */
[----:B----4-:R-:W-:-:S10]  /*0320*/  ISETP.EQ.U32.AND P0, PT, R8, R9, PT ;  /* 0x000000090800720c */ /* 0x010fd40003f02070 */
[----:B------:R-:W-:Y:S01]  /*0330*/  VOTEU.ANY UP0, P1 ;  /* 0x0000000000ff7886 */ /* 0x000fe20000800100 */
[----:B------:R-:W-:-:S06]  /*0340*/  USEL UR5, UR5, 0x1, !UP0 ;  /* 0x0000000105057887 */ /* 0x000fcc000c000000 */
[----:B0-----:R-:W-:Y:S01]  /*0350*/  IMAD R7, R6, UR5, RZ ;  /* 0x0000000506077c24 */ /* 0x001fe2000f8e02ff */
[----:B------:R-:W-:Y:S06]  /*0360*/  @P0 MEMBAR.ALL.GPU ;  /* 0x0000000000000992 */ /* 0x000fec000000a000 */
[----:B------:R-:W-:-:S00]  /*0370*/  @P0 ERRBAR ;  /* 0x00000000000009ab */ /* 0x000fc00000000000 */
[----:B------:R-:W-:Y:S06]  /*0380*/  @P0 CGAERRBAR ;  /* 0x00000000000005ab */ /* 0x000fec0000000000 */
[----:B------:R-:W2:Y:S01]  /*0390*/  @P0 ATOM.E.ADD.STRONG.GPU PT, R7, desc[UR8][R2.64+0x4], R7 ;  /* 0x800004070207098a */ /* 0x000ea200081ef108 */
[----:B------:R-:W0:Y:S02]  /*03a0*/  S2R R9, SR_LTMASK ;  /* 0x0000000000097919 */ /* 0x000e240000003900 */
[----:B0-----:R-:W-:-:S06]  /*03b0*/  LOP3.LUT R9, R9, UR12, RZ, 0xc0, !PT ;  /* 0x0000000c09097c12 */ /* 0x001fcc000f8ec0ff */
[----:B------:R-:W0:Y:S01]  /*03c0*/  POPC R9, R9 ;  /* 0x0000000900097309 */ /* 0x000e220000000000 */
[----:B--2---:R-:W0:Y:S02]  /*03d0*/  SHFL.IDX PT, R6, R7, R8, 0x1f ;  /* 0x00001f0807067589 */ /* 0x004e2400000e0000 */
[----:B0-----:R-:W-:-:S07]  /*03e0*/  IMAD R6, R9, UR5, R6 ;  /* 0x0000000509067c24 */ /* 0x001fce000f8e0206 */
.L_x_3:
[----:B------:R-:W2:Y:S04]  /*03f0*/  LD.E.STRONG.GPU R7, desc[UR8][R2.64+0x4] ;  /* 0x0000040802077980 */ /* 0x000ea8000c10f900 */
[----:B--2---:R-:W-:Y:S01]  /*0400*/  CCTL.IVALL ;  /* 0x00000000ff00798f */ /* 0x004fe20002000000 */
[----:B------:R-:W-:Y:S05]  /*0410*/  YIELD ;  /* 0x0000000000007946 */ /* 0x000fea0003800000 */
[----:B------:R-:W-:-:S04]  /*0420*/  LOP3.LUT R7, R7, R6, RZ, 0x3c, !PT ;  /* 0x0000000607077212 */ /* 0x000fc800078e3cff */
[----:B------:R-:W-:-:S13]  /*0430*/  ISETP.GT.AND P0, PT, R7, -0x1, PT ;  /* 0xffffffff0700780c */ /* 0x000fda0003f04270 */
[----:B------:R-:W-:Y:S05]  /*0440*/  @P0 BRA `(.L_x_3) ;  /* 0xfffffffc00e80947 */ /* 0x000fea000383ffff */
.L_x_2:
[----:B------:R-:W-:Y:S05]  /*0450*/  BSYNC B0 ;  /* 0x0000000000007941 */ /* 0x000fea0003800000 */
.L_x_1:
[----:B------:R-:W-:-:S03]  /*0460*/  UMOV UR5, 0xffffffff ;  /* 0xffffffff00057882 */ /* 0x000fc60000000000 */
[----:B------:R-:W-:Y:S05]  /*0470*/  BRA.DIV UR5, `(.L_x_4) ;  /* 0x0000001a05247947 */ /* 0x000fea000b800000 */
[----:B------:R-:W-:Y:S06]  /*0480*/  BAR.SYNC.DEFER_BLOCKING 0x0 ;  /* 0x0000000000007b1d */ /* 0x000fec0000010000 */
.L_x_60:
[----:B------:R-:W0:Y:S02]  /*0490*/  LDC.64 R6, c[0x0][0x3a8] ;  /* 0x0000ea00ff067b82 */ /* 0x000e240000000a00 */
[----:B0-----:R-:W2:Y:S01]  /*04a0*/  LDG.E.64 R10, desc[UR8][R6.64] ;  /* 0x00000008060a7981 */ /* 0x001ea2000c1e1b00 */
[----:B------:R-:W-:Y:S01]  /*04b0*/  VIADD R8, R4, 0x1 ;  /* 0x0000000104087836 */ /* 0x000fe20000000000 */
[----:B------:R-:W-:Y:S01]  /*04c0*/  BSSY.RECONVERGENT B0, `(.L_x_5) ;  /* 0x0000013000007945 */ /* 0x000fe20003800200 */
[----:B------:R-:W-:-:S03]  /*04d0*/  ISETP.NE.AND P1, PT, R0, RZ, PT ;  /* 0x000000ff0000720c */ /* 0x000fc60003f25270 */
[----:B------:R-:W-:Y:S02]  /*04e0*/  SHF.R.S32.HI R9, RZ, 0x1f, R8 ;  /* 0x0000001fff097819 */ /* 0x000fe40000011408 */
[----:B--2---:R-:W-:-:S04]  /*04f0*/  ISETP.GT.U32.AND P0, PT, R10, R8, PT ;  /* 0x000000080a00720c */ /* 0x004fc80003f04070 */
[----:B------:R-:W-:-:S13]  /*0500*/  ISETP.GT.AND.EX P0, PT, R11, R9, PT, P0 ;  /* 0x000000090b00720c */ /* 0x000fda0003f04300 */
[----:B------:R-:W-:Y:S05]  /*0510*/  @!P0 BRA `(.L_x_6) ;  /* 0x0000000000348947 */ /* 0x000fea0003800000 */
[--C-:B------:R-:W-:Y:S02]  /*0520*/  IMAD.MOV.U32 R15, RZ, RZ, R8.reuse ;  /* 0x000000ffff0f7224 */ /* 0x100fe400078e0008 */
[----:B------:R-:W-:Y:S02]  /*0530*/  IMAD.MOV.U32 R16, RZ, RZ, R9 ;  /* 0x000000ffff107224 */ /* 0x000fe400078e0009 */
[----:B------:R-:W-:-:S07]  /*0540*/  IMAD.MOV.U32 R14, RZ, RZ, R8 ;  /* 0x000000ffff0e7224 */ /* 0x000fce00078e0008 */
.L_x_7:
[----:B------:R-:W-:-:S04]  /*0550*/  LEA R12, P0, R15, UR10, 0x3 ;  /* 0x0000000a0f0c7c11 */ /* 0x000fc8000f8018ff */
[----:B------:R-:W-:-:S05]  /*0560*/  LEA.HI.X R13, R15, UR11, R16, 0x3, P0 ;  /* 0x0000000b0f0d7c11 */ /* 0x000fca00080f1c10 */
[----:B------:R0:W-:Y:S04]  /*0570*/  STG.E desc[UR8][R12.64+0x4], RZ ;  /* 0x000004ff0c007986 */ /* 0x0001e8000c101908 */
[----:B------:R-:W2:Y:S01]  /*0580*/  LDG.E.64 R10, desc[UR8][R6.64] ;  /* 0x00000008060a7981 */ /* 0x000ea2000c1e1b00 */
[----:B------:R-:W-:-:S04]  /*0590*/  IADD3 R15, PT, PT, R14, UR4, RZ ;  /* 0x000000040e0f7c10 */ /* 0x000fc8000fffe0ff */
[--C-:B------:R-:W-:Y:S01]  /*05a0*/  SHF.R.S32.HI R16, RZ, 0x1f, R15.reuse ;  /* 0x0000001fff107819 */ /* 0x100fe2000001140f */
[----:B------:R-:W-:Y:S01]  /*05b0*/  IMAD.MOV.U32 R14, RZ, RZ, R15 ;  /* 0x000000ffff0e7224 */ /* 0x000fe200078e000f */
[----:B--2---:R-:W-:-:S04]  /*05c0*/  ISETP.GT.U32.AND P0, PT, R10, R15, PT ;  /* 0x0000000f0a00720c */ /* 0x004fc80003f04070 */
[----:B------:R-:W-:-:S13]  /*05d0*/  ISETP.GT.AND.EX P0, PT, R11, R16, PT, P0 ;  /* 0x000000100b00720c */ /* 0x000fda0003f04300 */
[----:B0-----:R-:W-:Y:S05]  /*05e0*/  @P0 BRA `(.L_x_7) ;  /* 0xfffffffc00d80947 */ /* 0x001fea000383ffff */
.L_x_6:
[----:B------:R-:W-:Y:S05]  /*05f0*/  BSYNC.RECONVERGENT B0 ;  /* 0x0000000000007941 */ /* 0x000fea0003800200 */
.L_x_5:
[----:B------:R-:W-:-:S03]  /*0600*/  UMOV UR5, 0xffffffff ;  /* 0xffffffff00057882 */ /* 0x000fc60000000000 */
[----:B------:R-:W-:Y:S05]  /*0610*/  BRA.DIV UR5, `(.L_x_8) ;  /* 0x0000001605ec7947 */ /* 0x000fea000b800000 */
[----:B------:R-:W-:Y:S06]  /*0620*/  BAR.SYNC.DEFER_BLOCKING 0x0 ;  /* 0x0000000000007b1d */ /* 0x000fec0000010000 */
.L_x_63:
[----:B------:R-:W-:Y:S04]  /*0630*/  BSSY B0, `(.L_x_9) ;  /* 0x0000023000007945 */ /* 0x000fe80003800000 */
[----:B------:R-:W-:Y:S05]  /*0640*/  @P1 BRA `(.L_x_10) ;  /* 0x0000000000841947 */ /* 0x000fea0003800000 */
        /* <DEDUP_REMOVED lines=10> */
[----:B0-----:R-:W-:Y:S02]  /*06f0*/  IMAD.IADD R10, R5, 0x1, R10 ;  /* 0x00000001050a7824 */ /* 0x001fe400078e020a */
[----:B--2---:R-:W-:Y:S01]  /*0700*/  IMAD.MOV R11, RZ, RZ, -R11 ;  /* 0x000000ffff0b7224 */ /* 0x004fe200078e0a0b */
[----:B----4-:R-:W-:-:S04]  /*0710*/  ISETP.EQ.U32.AND P0, PT, R12, R13, PT ;  /* 0x0000000d0c00720c */ /* 0x010fc80003f02070 */
[----:B------:R-:W-:Y:S02]  /*0720*/  ISETP.NE.AND P2, PT, R10, R11, PT ;  /* 0x0000000b0a00720c */ /* 0x000fe40003f45270 */
[----:B------:R-:W0:Y:S11]  /*0730*/  POPC R10, UR12 ;  /* 0x0000000c000a7d09 */ /* 0x000e360008000000 */
        /* <DEDUP_REMOVED lines=12> */
.L_x_11:
[----:B------:R-:W2:Y:S04]  /*0800*/  LD.E.STRONG.GPU R11, desc[UR8][R2.64+0x4] ;  /* 0x00000408020b7980 */ /* 0x000ea8000c10f900 */
[----:B--2---:R-:W-:Y:S01]  /*0810*/  CCTL.IVALL ;  /* 0x00000000ff00798f */ /* 0x004fe20002000000 */
[----:B------:R-:W-:Y:S05]  /*0820*/  YIELD ;  /* 0x0000000000007946 */ /* 0x000fea0003800000 */
[----:B------:R-:W-:-:S04]  /*0830*/  LOP3.LUT R11, R11, R10, RZ, 0x3c, !PT ;  /* 0x0000000a0b0b7212 */ /* 0x000fc800078e3cff */
[----:B------:R-:W-:-:S13]  /*0840*/  ISETP.GT.AND P0, PT, R11, -0x1, PT ;  /* 0xffffffff0b00780c */ /* 0x000fda0003f04270 */
[----:B------:R-:W-:Y:S05]  /*0850*/  @P0 BRA `(.L_x_11) ;  /* 0xfffffffc00e80947 */ /* 0x000fea000383ffff */
.L_x_10:
[----:B------:R-:W-:Y:S05]  /*0860*/  BSYNC B0 ;  /* 0x0000000000007941 */ /* 0x000fea0003800000 */
.L_x_9:
[----:B------:R-:W-:-:S03]  /*0870*/  UMOV UR5, 0xffffffff ;  /* 0xffffffff00057882 */ /* 0x000fc60000000000 */
[----:B------:R-:W-:Y:S05]  /*0880*/  BRA.DIV UR5, `(.L_x_12) ;  /* 0x0000001605807947 */ /* 0x000fea000b800000 */
[----:B------:R-:W-:Y:S06]  /*0890*/  BAR.SYNC.DEFER_BLOCKING 0x0 ;  /* 0x0000000000007b1d */ /* 0x000fec0000010000 */
.L_x_66:
[----:B------:R-:W0:Y:S02]  /*08a0*/  LDC.64 R10, c[0x0][0x3b0] ;  /* 0x0000ec00ff0a7b82 */ /* 0x000e240000000a00 */
[----:B0-----:R-:W2:Y:S01]  /*08b0*/  LDG.E R13, desc[UR8][R10.64] ;  /* 0x000000080a0d7981 */ /* 0x001ea2000c1e1900 */
[----:B------:R-:W-:Y:S01]  /*08c0*/  BSSY.RECONVERGENT B0, `(.L_x_13) ;  /* 0x000000f000007945 */ /* 0x000fe20003800200 */
[----:B--2---:R-:W-:-:S13]  /*08d0*/  ISETP.GE.AND P0, PT, R4, R13, PT ;  /* 0x0000000d0400720c */ /* 0x004fda0003f06270 */
[----:B------:R-:W-:Y:S05]  /*08e0*/  @P0 BRA `(.L_x_14) ;  /* 0x0000000000300947 */ /* 0x000fea0003800000 */
[----:B------:R-:W0:Y:S01]  /*08f0*/  LDC.64 R12, c[0x0][0x390] ;  /* 0x0000e400ff0c7b82 */ /* 0x000e220000000a00 */
[----:B------:R-:W-:-:S07]  /*0900*/  IMAD.MOV.U32 R21, RZ, RZ, R4 ;  /* 0x000000ffff157224 */ /* 0x000fce00078e0004 */
[----:B------:R-:W1:Y:S02]  /*0910*/  LDC.64 R14, c[0x0][0x398] ;  /* 0x0000e600ff0e7b82 */ /* 0x000e640000000a00 */
.L_x_15:
[----:B0-----:R-:W-:-:S06]  /*0920*/  IMAD.WIDE R16, R21, 0x4, R12 ;  /* 0x0000000415107825 */ /* 0x001fcc00078e020c */
[----:B------:R-:W1:Y:S01]  /*0930*/  LDG.E R17, desc[UR8][R16.64] ;  /* 0x0000000810117981 */ /* 0x000e62000c1e1900 */
[----:B------:R-:W-:Y:S02]  /*0940*/  HFMA2 R23, -RZ, RZ, 0, 5.9604644775390625e-08 ;  /* 0x00000001ff177431 */ /* 0x000fe400000001ff */
[----:B-1----:R-:W-:-:S05]  /*0950*/  IMAD.WIDE R18, R17, 0x8, R14 ;  /* 0x0000000811127825 */ /* 0x002fca00078e020e */
[----:B------:R2:W-:Y:S04]  /*0960*/  REDG.E.ADD.STRONG.GPU desc[UR8][R18.64+0x4], R23 ;  /* 0x000004171200798e */ /* 0x0005e8000c12e108 */
[----:B------:R-:W3:Y:S01]  /*0970*/  LDG.E R20, desc[UR8][R10.64] ;  /* 0x000000080a147981 */ /* 0x000ee2000c1e1900 */
[----:B------:R-:W-:-:S05]  /*0980*/  VIADD R21, R21, UR4 ;  /* 0x0000000415157c36 */ /* 0x000fca0008000000 */
[----:B---3--:R-:W-:-:S13]  /*0990*/  ISETP.GE.AND P0, PT, R21, R20, PT ;  /* 0x000000141500720c */ /* 0x008fda0003f06270 */
[----:B--2---:R-:W-:Y:S05]  /*09a0*/  @!P0 BRA `(.L_x_15) ;  /* 0xfffffffc00dc8947 */ /* 0x004fea000383ffff */
.L_x_14:
[----:B------:R-:W-:Y:S05]  /*09b0*/  BSYNC.RECONVERGENT B0 ;  /* 0x0000000000007941 */ /* 0x000fea0003800200 */
.L_x_13:
[----:B------:R-:W-:-:S03]  /*09c0*/  UMOV UR5, 0xffffffff ;  /* 0xffffffff00057882 */ /* 0x000fc60000000000 */
[----:B------:R-:W-:Y:S05]  /*09d0*/  BRA.DIV UR5, `(.L_x_16) ;  /* 0x00000016055c7947 */ /* 0x000fea000b800000 */
[----:B------:R-:W-:Y:S06]  /*09e0*/  BAR.SYNC.DEFER_BLOCKING 0x0 ;  /* 0x0000000000007b1d */ /* 0x000fec0000010000 */
.L_x_69:
        /* <DEDUP_REMOVED lines=29> */
.L_x_19:
[----:B------:R-:W2:Y:S04]  /*0bc0*/  LD.E.STRONG.GPU R11, desc[UR8][R2.64+0x4] ;  /* 0x00000408020b7980 */ /* 0x000ea8000c10f900 */
[----:B--2---:R-:W-:Y:S01]  /*0bd0*/  CCTL.IVALL ;  /* 0x00000000ff00798f */ /* 0x004fe20002000000 */
[----:B------:R-:W-:Y:S05]  /*0be0*/  YIELD ;  /* 0x0000000000007946 */ /* 0x000fea0003800000 */
[----:B------:R-:W-:-:S04]  /*0bf0*/  LOP3.LUT R11, R11, R10, RZ, 0x3c, !PT ;  /* 0x0000000a0b0b7212 */ /* 0x000fc800078e3cff */
[----:B------:R-:W-:-:S13]  /*0c00*/  ISETP.GT.AND P0, PT, R11, -0x1, PT ;  /* 0xffffffff0b00780c */ /* 0x000fda0003f04270 */
[----:B------:R-:W-:Y:S05]  /*0c10*/  @P0 BRA `(.L_x_19) ;  /* 0xfffffffc00e80947 */ /* 0x000fea000383ffff */
.L_x_18:
[----:B------:R-:W-:Y:S05]  /*0c20*/  BSYNC B0 ;  /* 0x0000000000007941 */ /* 0x000fea0003800000 */
.L_x_17:
[----:B------:R-:W-:-:S03]  /*0c30*/  UMOV UR5, 0xffffffff ;  /* 0xffffffff00057882 */ /* 0x000fc60000000000 */
[----:B------:R-:W-:Y:S05]  /*0c40*/  BRA.DIV UR5, `(.L_x_20) ;  /* 0x0000001205f07947 */ /* 0x000fea000b800000 */
[----:B------:R-:W-:Y:S06]  /*0c50*/  BAR.SYNC.DEFER_BLOCKING 0x0 ;  /* 0x0000000000007b1d */ /* 0x000fec0000010000 */
.L_x_72:
[----:B------:R-:W2:Y:S01]  /*0c60*/  LDG.E.64 R10, desc[UR8][R6.64] ;  /* 0x00000008060a7981 */ /* 0x000ea2000c1e1b00 */
[----:B------:R-:W0:Y:S01]  /*0c70*/  LDC.64 R14, c[0x0][0x398] ;  /* 0x0000e600ff0e7b82 */ /* 0x000e220000000a00 */
[----:B------:R-:W-:Y:S01]  /*0c80*/  BSSY.RECONVERGENT B0, `(.L_x_21) ;  /* 0x000000d000007945 */ /* 0x000fe20003800200 */
[----:B--2---:R-:W-:-:S04]  /*0c90*/  ISETP.GT.U32.AND P0, PT, R10, R8, PT ;  /* 0x000000080a00720c */ /* 0x004fc80003f04070 */
[----:B------:R-:W-:-:S13]  /*0ca0*/  ISETP.GT.AND.EX P0, PT, R11, R9, PT, P0 ;  /* 0x000000090b00720c */ /* 0x000fda0003f04300 */
[----:B0-----:R-:W-:Y:S05]  /*0cb0*/  @!P0 BRA `(.L_x_22) ;  /* 0x0000000000248947 */ /* 0x001fea0003800000 */
.L_x_23:
[----:B------:R-:W-:-:S05]  /*0cc0*/  IMAD.WIDE R10, R8, 0x8, R14 ;  /* 0x00000008080a7825 */ /* 0x000fca00078e020e */
[----:B------:R-:W2:Y:S01]  /*0cd0*/  LDG.E R9, desc[UR8][R10.64+-0x4] ;  /* 0xfffffc080a097981 */ /* 0x000ea2000c1e1900 */
[----:B------:R-:W-:-:S03]  /*0ce0*/  VIADD R8, R8, UR4 ;  /* 0x0000000408087c36 */ /* 0x000fc60008000000 */
[----:B--2---:R0:W-:Y:S04]  /*0cf0*/  STG.E desc[UR8][R10.64], R9 ;  /* 0x000000090a007986 */ /* 0x0041e8000c101908 */
[----:B------:R-:W2:Y:S01]  /*0d00*/  LDG.E.64 R12, desc[UR8][R6.64] ;  /* 0x00000008060c7981 */ /* 0x000ea2000c1e1b00 */
[----:B------:R-:W-:Y:S02]  /*0d10*/  SHF.R.S32.HI R17, RZ, 0x1f, R8 ;  /* 0x0000001fff117819 */ /* 0x000fe40000011408 */
[----:B--2---:R-:W-:-:S04]  /*0d20*/  ISETP.GT.U32.AND P0, PT, R12, R8, PT ;  /* 0x000000080c00720c */ /* 0x004fc80003f04070 */
[----:B------:R-:W-:-:S13]  /*0d30*/  ISETP.GT.AND.EX P0, PT, R13, R17, PT, P0 ;  /* 0x000000110d00720c */ /* 0x000fda0003f04300 */
[----:B0-----:R-:W-:Y:S05]  /*0d40*/  @P0 BRA `(.L_x_23) ;  /* 0xfffffffc00dc0947 */ /* 0x001fea000383ffff */
.L_x_22:
[----:B------:R-:W-:Y:S05]  /*0d50*/  BSYNC.RECONVERGENT B0 ;  /* 0x0000000000007941 */ /* 0x000fea0003800200 */
.L_x_21:
[----:B------:R-:W-:-:S03]  /*0d60*/  UMOV UR5, 0xffffffff ;  /* 0xffffffff00057882 */ /* 0x000fc60000000000 */
[----:B------:R-:W-:Y:S05]  /*0d70*/  BRA.DIV UR5, `(.L_x_24) ;  /* 0x0000001205d47947 */ /* 0x000fea000b800000 */
[----:B------:R-:W-:Y:S06]  /*0d80*/  BAR.SYNC.DEFER_BLOCKING 0x0 ;  /* 0x0000000000007b1d */ /* 0x000fec0000010000 */
.L_x_75:
[----:B------:R-:W-:Y:S04]  /*0d90*/  BSSY B0, `(.L_x_25) ;  /* 0x0000023000007945 */ /* 0x000fe80003800000 */
[----:B------:R-:W-:Y:S05]  /*0da0*/  @P1 BRA `(.L_x_26) ;  /* 0x0000000000841947 */ /* 0x000fea0003800000 */
[----:B------:R-:W0:Y:S01]  /*0db0*/  S2R R9, SR_CTAID.Z ;  /* 0x0000000000097919 */ /* 0x000e220000002700 */
[----:B------:R-:W1:Y:S01]  /*0dc0*/  LDCU UR5, c[0x0][0x374] ;  /* 0x00006e80ff0577ac */ /* 0x000e620008000800 */
[----:B------:R-:W2:Y:S01]  /*0dd0*/  S2R R8, SR_CTAID.Y ;  /* 0x0000000000087919 */ /* 0x000ea20000002600 */
[----:B------:R-:W3:Y:S01]  /*0de0*/  LDCU UR6, c[0x0][0x378] ;  /* 0x00006f00ff0677ac */ /* 0x000ee20008000800 */
[----:B------:R-:W4:Y:S01]  /*0df0*/  S2R R11, SR_LANEID ;  /* 0x00000000000b7919 */ /* 0x000f220000000000 */
[----:B------:R-:W-:Y:S01]  /*0e00*/  VOTEU.ANY UR12, UPT, PT ;  /* 0x00000000000c7886 */ /* 0x000fe200038e0100 */
[----:B------:R-:W-:Y:S01]  /*0e10*/  UIADD3 UR7, UPT, UPT, URZ, -UR14, URZ ;  /* 0x8000000eff077290 */ /* 0x000fe2000fffe0ff */
[----:B------:R-:W4:Y:S03]  /*0e20*/  FLO.U32 R10, UR12 ;  /* 0x0000000c000a7d00 */ /* 0x000f2600080e0000 */
[----:B-1----:R-:W-:-:S04]  /*0e30*/  UIMAD UR5, UR7, UR5, URZ ;  /* 0x00000005070572a4 */ /* 0x002fc8000f8e02ff */
[----:B---3--:R-:W-:Y:S01]  /*0e40*/  UIMAD UR5, UR6, UR5, -0x7fffffff ;  /* 0x80000001060574a4 */ /* 0x008fe2000f8e0205 */
[----:B0-----:R-:W-:Y:S01]  /*0e50*/  IMAD.MOV R9, RZ, RZ, -R9 ;  /* 0x000000ffff097224 */ /* 0x001fe200078e0a09 */
[----:B--2---:R-:W-:-:S04]  /*0e60*/  IADD3 R8, PT, PT, R5, R8, RZ ;  /* 0x0000000805087210 */ /* 0x004fc80007ffe0ff */
        /* <DEDUP_REMOVED lines=15> */
.L_x_27:
[----:B------:R-:W2:Y:S04]  /*0f60*/  LD.E.STRONG.GPU R9, desc[UR8][R2.64+0x4] ;  /* 0x0000040802097980 */ /* 0x000ea8000c10f900 */
[----:B--2---:R-:W-:Y:S01]  /*0f70*/  CCTL.IVALL ;  /* 0x00000000ff00798f */ /* 0x004fe20002000000 */
[----:B------:R-:W-:Y:S05]  /*0f80*/  YIELD ;  /* 0x0000000000007946 */ /* 0x000fea0003800000 */
[----:B------:R-:W-:-:S04]  /*0f90*/  LOP3.LUT R9, R9, R8, RZ, 0x3c, !PT ;  /* 0x0000000809097212 */ /* 0x000fc800078e3cff */
[----:B------:R-:W-:-:S13]  /*0fa0*/  ISETP.GT.AND P0, PT, R9, -0x1, PT ;  /* 0xffffffff0900780c */ /* 0x000fda0003f04270 */
[----:B------:R-:W-:Y:S05]  /*0fb0*/  @P0 BRA `(.L_x_27) ;  /* 0xfffffffc00e80947 */ /* 0x000fea000383ffff */
.L_x_26:
[----:B------:R-:W-:Y:S05]  /*0fc0*/  BSYNC B0 ;  /* 0x0000000000007941 */ /* 0x000fea0003800000 */
.L_x_25:
[----:B------:R-:W-:-:S03]  /*0fd0*/  UMOV UR5, 0xffffffff ;  /* 0xffffffff00057882 */ /* 0x000fc60000000000 */
[----:B------:R-:W-:Y:S05]  /*0fe0*/  BRA.DIV UR5, `(.L_x_28) ;  /* 0x0000001205687947 */ /* 0x000fea000b800000 */
[----:B------:R-:W-:Y:S06]  /*0ff0*/  BAR.SYNC.DEFER_BLOCKING 0x0 ;  /* 0x0000000000007b1d */ /* 0x000fec0000010000 */
.L_x_78:
[----:B------:R-:W2:Y:S02]  /*1000*/  LDG.E.64 R10, desc[UR8][R6.64] ;  /* 0x00000008060a7981 */ /* 0x000ea4000c1e1b00 */
[----:B--2---:R-:W-:-:S04]  /*1010*/  ISETP.GE.U32.AND P0, PT, R10, 0x2, PT ;  /* 0x000000020a00780c */ /* 0x004fc80003f06070 */
[----:B------:R-:W-:-:S13]  /*1020*/  ISETP.GE.AND.EX P0, PT, R11, RZ, PT, P0 ;  /* 0x000000ff0b00720c */ /* 0x000fda0003f06300 */
[----:B------:R-:W-:Y:S05]  /*1030*/  @!P0 BRA `(.L_x_29) ;  /* 0x0000000400e08947 */ /* 0x000fea0003800000 */
[----:B------:R-:W0:Y:S01]  /*1040*/  S2UR UR7, SR_CTAID.Z ;  /* 0x00000000000779c3 */ /* 0x000e220000002700 */
[----:B------:R-:W1:Y:S01]  /*1050*/  LDCU UR5, c[0x0][0x374] ;  /* 0x00006e80ff0577ac */ /* 0x000e620008000800 */
[----:B------:R-:W-:Y:S01]  /*1060*/  HFMA2 R7, -RZ, RZ, 0, 5.9604644775390625e-08 ;  /* 0x00000001ff077431 */ /* 0x000fe200000001ff */
[----:B------:R-:W-:Y:S01]  /*1070*/  BSSY B0, `(.L_x_29) ;  /* 0x0000074000007945 */ /* 0x000fe20003800000 */
[----:B------:R-:W-:Y:S01]  /*1080*/  VIADD R9, R4, -UR4 ;  /* 0x8000000404097c36 */ /* 0x000fe20008000000 */
[----:B------:R-:W2:Y:S03]  /*1090*/  LDCU UR6, c[0x0][0x378] ;  /* 0x00006f00ff0677ac */ /* 0x000ea60008000800 */
[----:B------:R-:W3:Y:S01]  /*10a0*/  S2UR UR16, SR_CTAID.Y ;  /* 0x00000000001079c3 */ /* 0x000ee20000002600 */
[----:B------:R-:W-:-:S04]  /*10b0*/  UIADD3 UR12, UPT, UPT, URZ, -UR14, URZ ;  /* 0x8000000eff0c7290 */ /* 0x000fc8000fffe0ff */
[----:B-1----:R-:W-:-:S04]  /*10c0*/  UIMAD UR5, UR12, UR5, URZ ;  /* 0x000000050c0572a4 */ /* 0x002fc8000f8e02ff */
[----:B--2---:R-:W-:Y:S02]  /*10d0*/  UIMAD UR5, UR6, UR5, -0x7fffffff ;  /* 0x80000001060574a4 */ /* 0x004fe4000f8e0205 */
[----:B0-----:R-:W-:Y:S01]  /*10e0*/  UIADD3 UR7, UPT, UPT, -UR7, URZ, URZ ;  /* 0x000000ff07077290 */ /* 0x001fe2000fffe1ff */
[----:B---3--:R-:W-:-:S05]  /*10f0*/  VIADD R6, R5, UR16 ;  /* 0x0000001005067c36 */ /* 0x008fca0008000000 */
[----:B------:R-:W-:Y:S01]  /*1100*/  ISETP.NE.AND P0, PT, R6, UR7, PT ;  /* 0x0000000706007c0c */ /* 0x000fe2000bf05270 */
[----:B------:R-:W-:-:S05]  /*1110*/  IMAD.U32 R6, RZ, RZ, UR5 ;  /* 0x00000005ff067e24 */ /* 0x000fca000f8e00ff */
[----:B------:R-:W-:-:S07]  /*1120*/  SEL R6, R6, 0x1, !P0 ;  /* 0x0000000106067807 */ /* 0x000fce0004000000 */
.L_x_47:
[----:B------:R-:W-:Y:S01]  /*1130*/  IMAD.IADD R8, R9, 0x1, R10 ;  /* 0x0000000109087824 */ /* 0x000fe200078e020a */
[----:B------:R-:W-:Y:S04]  /*1140*/  BSSY.RECONVERGENT B1, `(.L_x_30) ;  /* 0x0000010000017945 */ /* 0x000fe80003800200 */
[----:B------:R-:W-:-:S13]  /*1150*/  ISETP.GE.AND P0, PT, R8, R7, PT ;  /* 0x000000070800720c */ /* 0x000fda0003f06270 */
[----:B--23--:R-:W-:Y:S05]  /*1160*/  @!P0 BRA `(.L_x_31) ;  /* 0x0000000000348947 */ /* 0x00cfea0003800000 */
[----:B------:R-:W0:Y:S08]  /*1170*/  LDC.64 R10, c[0x0][0x380] ;  /* 0x0000e000ff0a7b82 */ /* 0x000e300000000a00 */
[----:B------:R-:W1:Y:S02]  /*1180*/  LDC.64 R12, c[0x0][0x398] ;  /* 0x0000e600ff0c7b82 */ /* 0x000e640000000a00 */
.L_x_32:
[----:B------:R-:W-:-:S04]  /*1190*/  IMAD.IADD R15, R8, 0x1, -R7 ;  /* 0x00000001080f7824 */ /* 0x000fc800078e0a07 */
[----:B-1----:R-:W-:-:S04]  /*11a0*/  IMAD.WIDE R14, R15, 0x8, R12 ;  /* 0x000000080f0e7825 */ /* 0x002fc800078e020c */
[----:B------:R-:W-:Y:S02]  /*11b0*/  IMAD.WIDE R16, R7, 0x8, R14 ;  /* 0x0000000807107825 */ /* 0x000fe400078e020e */
[----:B--2---:R-:W2:Y:S04]  /*11c0*/  LDG.E R14, desc[UR8][R14.64] ;  /* 0x000000080e0e7981 */ /* 0x004ea8000c1e1900 */
[----:B------:R-:W2:Y:S01]  /*11d0*/  LDG.E R17, desc[UR8][R16.64] ;  /* 0x0000000810117981 */ /* 0x000ea2000c1e1900 */
[----:B0-----:R-:W-:-:S04]  /*11e0*/  IMAD.WIDE R18, R8, 0x4, R10 ;  /* 0x0000000408127825 */ /* 0x001fc800078e020a */
[----:B------:R-:W-:-:S05]  /*11f0*/  VIADD R8, R8, -UR4 ;  /* 0x8000000408087c36 */ /* 0x000fca0008000000 */
[----:B------:R-:W-:Y:S01]  /*1200*/  ISETP.GE.AND P0, PT, R8, R7, PT ;  /* 0x000000070800720c */ /* 0x000fe20003f06270 */
[----:B--2---:R-:W-:-:S05]  /*1210*/  IMAD.IADD R21, R14, 0x1, R17 ;  /* 0x000000010e157824 */ /* 0x004fca00078e0211 */
[----:B------:R2:W-:Y:S07]  /*1220*/  STG.E desc[UR8][R18.64], R21 ;  /* 0x0000001512007986 */ /* 0x0005ee000c101908 */
[----:B------:R-:W-:Y:S05]  /*1230*/  @P0 BRA `(.L_x_32) ;  /* 0xfffffffc00d40947 */ /* 0x000fea000383ffff */
.L_x_31:
[----:B------:R-:W-:Y:S05]  /*1240*/  BSYNC.RECONVERGENT B1 ;  /* 0x0000000000017941 */ /* 0x000fea0003800200 */
.L_x_30:
[----:B------:R-:W-:-:S04]  /*1250*/  UISETP.NE.U32.AND UP0, UPT, UR13, URZ, UPT ;  /* 0x000000ff0d00728c */ /* 0x000fc8000bf05070 */
[----:B------:R-:W-:-:S09]  /*1260*/  UISETP.NE.AND.EX UP0, UPT, UR15, URZ, UPT, UP0 ;  /* 0x000000ff0f00728c */ /* 0x000fd2000bf05300 */
[----:B------:R-:W-:Y:S05]  /*1270*/  BRA.U !UP0, `(.L_x_33) ;  /* 0x0000000908a07547 */ /* 0x000fea000b800000 */
[----:B------:R-:W-:Y:S01]  /*1280*/  UMOV UR5, 0xffffffff ;  /* 0xffffffff00057882 */ /* 0x000fe20000000000 */
[----:B------:R-:W-:Y:S02]  /*1290*/  ISETP.NE.AND P0, PT, R0, RZ, PT ;  /* 0x000000ff0000720c */ /* 0x000fe40003f05270 */
[----:B------:R-:W-:Y:S11]  /*12a0*/  BRA.DIV UR5, `(.L_x_34) ;  /* 0x0000000e05e87947 */ /* 0x000ff6000b800000 */
[----:B------:R-:W-:Y:S06]  /*12b0*/  BAR.SYNC.DEFER_BLOCKING 0x0 ;  /* 0x0000000000007b1d */ /* 0x000fec0000010000 */
.L_x_81:
[----:B------:R-:W-:Y:S04]  /*12c0*/  BSSY B1, `(.L_x_35) ;  /* 0x0000017000017945 */ /* 0x000fe80003800000 */
[----:B------:R-:W-:Y:S05]  /*12d0*/  @P0 BRA `(.L_x_36) ;  /* 0x0000000000540947 */ /* 0x000fea0003800000 */
[----:B------:R-:W0:Y:S01]  /*12e0*/  S2R R11, SR_LANEID ;  /* 0x00000000000b7919 */ /* 0x000e220000000000 */
[----:B------:R-:W-:Y:S02]  /*12f0*/  VOTEU.ANY UR5, UPT, PT ;  /* 0x0000000000057886 */ /* 0x000fe400038e0100 */
[----:B------:R-:W0:Y:S01]  /*1300*/  FLO.U32 R10, UR5 ;  /* 0x00000005000a7d00 */ /* 0x000e2200080e0000 */
[----:B------:R-:W-:Y:S01]  /*1310*/  UPOPC UR6, UR5 ;  /* 0x00000005000672bf */ /* 0x000fe20008000000 */
[----:B0-----:R-:W-:-:S05]  /*1320*/  ISETP.EQ.U32.AND P1, PT, R10, R11, PT ;  /* 0x0000000b0a00720c */ /* 0x001fca0003f22070 */
[----:B------:R-:W-:-:S08]  /*1330*/  IMAD R11, R6, UR6, RZ ;  /* 0x00000006060b7c24 */ /* 0x000fd0000f8e02ff */
[----:B------:R-:W-:Y:S06]  /*1340*/  @P1 MEMBAR.ALL.GPU ;  /* 0x0000000000001992 */ /* 0x000fec000000a000 */
[----:B------:R-:W-:-:S00]  /*1350*/  @P1 ERRBAR ;  /* 0x00000000000019ab */ /* 0x000fc00000000000 */
[----:B------:R-:W-:Y:S06]  /*1360*/  @P1 CGAERRBAR ;  /* 0x00000000000015ab */ /* 0x000fec0000000000 */
[----:B------:R-:W3:Y:S01]  /*1370*/  @P1 ATOM.E.ADD.STRONG.GPU PT, R11, desc[UR8][R2.64+0x4], R11 ;  /* 0x8000040b020b198a */ /* 0x000ee200081ef108 */
[----:B------:R-:W0:Y:S02]  /*1380*/  S2R R12, SR_LTMASK ;  /* 0x00000000000c7919 */ /* 0x000e240000003900 */
[----:B0-----:R-:W-:-:S04]  /*1390*/  LOP3.LUT R12, R12, UR5, RZ, 0xc0, !PT ;  /* 0x000000050c0c7c12 */ /* 0x001fc8000f8ec0ff */
[----:B------:R-:W0:Y:S01]  /*13a0*/  POPC R8, R12 ;  /* 0x0000000c00087309 */ /* 0x000e220000000000 */
[----:B---3--:R-:W0:Y:S02]  /*13b0*/  SHFL.IDX PT, R13, R11, R10, 0x1f ;  /* 0x00001f0a0b0d7589 */ /* 0x008e2400000e0000 */
[----:B0-----:R-:W-:-:S07]  /*13c0*/  IMAD R8, R6, R8, R13 ;  /* 0x0000000806087224 */ /* 0x001fce00078e020d */
.L_x_37:
[----:B------:R-:W3:Y:S04]  /*13d0*/  LD.E.STRONG.GPU R11, desc[UR8][R2.64+0x4] ;  /* 0x00000408020b7980 */ /* 0x000ee8000c10f900 */
[----:B---3--:R-:W-:Y:S01]  /*13e0*/  CCTL.IVALL ;  /* 0x00000000ff00798f */ /* 0x008fe20002000000 */
[----:B------:R-:W-:Y:S05]  /*13f0*/  YIELD ;  /* 0x0000000000007946 */ /* 0x000fea0003800000 */
[----:B------:R-:W-:-:S04]  /*1400*/  LOP3.LUT R11, R11, R8, RZ, 0x3c, !PT ;  /* 0x000000080b0b7212 */ /* 0x000fc800078e3cff */
[----:B------:R-:W-:-:S13]  /*1410*/  ISETP.GT.AND P1, PT, R11, -0x1, PT ;  /* 0xffffffff0b00780c */ /* 0x000fda0003f24270 */
[----:B------:R-:W-:Y:S05]  /*1420*/  @P1 BRA `(.L_x_37) ;  /* 0xfffffffc00e81947 */ /* 0x000fea000383ffff */
.L_x_36:
[----:B------:R-:W-:Y:S05]  /*1430*/  BSYNC B1 ;  /* 0x0000000000017941 */ /* 0x000fea0003800000 */
.L_x_35:
[----:B------:R-:W-:-:S03]  /*1440*/  UMOV UR5, 0xffffffff ;  /* 0xffffffff00057882 */ /* 0x000fc60000000000 */
[----:B------:R-:W-:Y:S05]  /*1450*/  BRA.DIV UR5, `(.L_x_38) ;  /* 0x0000000e05ac7947 */ /* 0x000fea000b800000 */
[----:B------:R-:W-:Y:S06]  /*1460*/  BAR.SYNC.DEFER_BLOCKING 0x0 ;  /* 0x0000000000007b1d */ /* 0x000fec0000010000 */
.L_x_84:
[----:B------:R-:W0:Y:S02]  /*1470*/  LDC.64 R10, c[0x0][0x3a8] ;  /* 0x0000ea00ff0a7b82 */ /* 0x000e240000000a00 */
[----:B0-----:R-:W3:Y:S01]  /*1480*/  LDG.E R8, desc[UR8][R10.64] ;  /* 0x000000080a087981 */ /* 0x001ee2000c1e1900 */
[----:B------:R-:W-:Y:S01]  /*1490*/  BSSY.RECONVERGENT B1, `(.L_x_39) ;  /* 0x000000d000017945 */ /* 0x000fe20003800200 */
[----:B---3--:R-:W-:-:S04]  /*14a0*/  IADD3 R8, PT, PT, R9, R8, RZ ;  /* 0x0000000809087210 */ /* 0x008fc80007ffe0ff */
[----:B------:R-:W-:-:S13]  /*14b0*/  ISETP.GE.AND P1, PT, R8, R7, PT ;  /* 0x000000070800720c */ /* 0x000fda0003f26270 */
[----:B------:R-:W-:Y:S05]  /*14c0*/  @!P1 BRA `(.L_x_40) ;  /* 0x0000000000249947 */ /* 0x000fea0003800000 */
[----:B------:R-:W0:Y:S08]  /*14d0*/  LDC.64 R12, c[0x0][0x380] ;  /* 0x0000e000ff0c7b82 */ /* 0x000e300000000a00 */
[----:B------:R-:W1:Y:S02]  /*14e0*/  LDC.64 R14, c[0x0][0x398] ;  /* 0x0000e600ff0e7b82 */ /* 0x000e640000000a00 */
.L_x_41:
[----:B0--3--:R-:W-:-:S06]  /*14f0*/  IMAD.WIDE R16, R8, 0x4, R12 ;  /* 0x0000000408107825 */ /* 0x009fcc00078e020c */
[----:B------:R-:W3:Y:S01]  /*1500*/  LDG.E R17, desc[UR8][R16.64] ;  /* 0x0000000810117981 */ /* 0x000ee2000c1e1900 */
[----:B-12---:R-:W-:-:S04]  /*1510*/  IMAD.WIDE R18, R8, 0x8, R14 ;  /* 0x0000000808127825 */ /* 0x006fc800078e020e */
[----:B------:R-:W-:-:S05]  /*1520*/  VIADD R8, R8, -UR4 ;  /* 0x8000000408087c36 */ /* 0x000fca0008000000 */
[----:B------:R-:W-:Y:S01]  /*1530*/  ISETP.GE.AND P1, PT, R8, R7, PT ;  /* 0x000000070800720c */ /* 0x000fe20003f26270 */
[----:B---3--:R3:W-:-:S12]  /*1540*/  STG.E desc[UR8][R18.64], R17 ;  /* 0x0000001112007986 */ /* 0x0087d8000c101908 */
[----:B------:R-:W-:Y:S05]  /*1550*/  @P1 BRA `(.L_x_41) ;  /* 0xfffffffc00e41947 */ /* 0x000fea000383ffff */
.L_x_40:
[----:B------:R-:W-:Y:S05]  /*1560*/  BSYNC.RECONVERGENT B1 ;  /* 0x0000000000017941 */ /* 0x000fea0003800200 */
.L_x_39:
[----:B------:R-:W-:-:S03]  /*1570*/  UMOV UR5, 0xffffffff ;  /* 0xffffffff00057882 */ /* 0x000fc60000000000 */
[----:B------:R-:W-:Y:S05]  /*1580*/  BRA.DIV UR5, `(.L_x_42) ;  /* 0x0000000e05907947 */ /* 0x000fea000b800000 */
[----:B------:R-:W-:Y:S06]  /*1590*/  BAR.SYNC.DEFER_BLOCKING 0x0 ;  /* 0x0000000000007b1d */ /* 0x000fec0000010000 */
.L_x_87:
        /* <DEDUP_REMOVED lines=11> */
[----:B------:R-:W4:Y:S01]  /*1650*/  @P0 ATOM.E.ADD.STRONG.GPU PT, R13, desc[UR8][R2.64+0x4], R13 ;  /* 0x8000040d020d098a */ /* 0x000f2200081ef108 */
[----:B------:R-:W0:Y:S02]  /*1660*/  S2R R14, SR_LTMASK ;  /* 0x00000000000e7919 */ /* 0x000e240000003900 */
[----:B0-----:R-:W-:-:S04]  /*1670*/  LOP3.LUT R14, R14, UR5, RZ, 0xc0, !PT ;  /* 0x000000050e0e7c12 */ /* 0x001fc8000f8ec0ff */
[----:B------:R-:W0:Y:S01]  /*1680*/  POPC R8, R14 ;  /* 0x0000000e00087309 */ /* 0x000e220000000000 */
[----:B----4-:R-:W0:Y:S02]  /*1690*/  SHFL.IDX PT, R15, R13, R12, 0x1f ;  /* 0x00001f0c0d0f7589 */ /* 0x010e2400000e0000 */
[----:B0-----:R-:W-:-:S07]  /*16a0*/  IMAD R8, R6, R8, R15 ;  /* 0x0000000806087224 */ /* 0x001fce00078e020f */
.L_x_45:
[----:B------:R-:W4:Y:S04]  /*16b0*/  LD.E.STRONG.GPU R13, desc[UR8][R2.64+0x4] ;  /* 0x00000408020d7980 */ /* 0x000f28000c10f900 */
[----:B----4-:R-:W-:Y:S01]  /*16c0*/  CCTL.IVALL ;  /* 0x00000000ff00798f */ /* 0x010fe20002000000 */
[----:B------:R-:W-:Y:S05]  /*16d0*/  YIELD ;  /* 0x0000000000007946 */ /* 0x000fea0003800000 */
[----:B------:R-:W-:-:S04]  /*16e0*/  LOP3.LUT R13, R13, R8, RZ, 0x3c, !PT ;  /* 0x000000080d0d7212 */ /* 0x000fc800078e3cff */
[----:B------:R-:W-:-:S13]  /*16f0*/  ISETP.GT.AND P0, PT, R13, -0x1, PT ;  /* 0xffffffff0d00780c */ /* 0x000fda0003f04270 */
[----:B------:R-:W-:Y:S05]  /*1700*/  @P0 BRA `(.L_x_45) ;  /* 0xfffffffc00e80947 */ /* 0x000fea000383ffff */
.L_x_44:
[----:B------:R-:W-:Y:S05]  /*1710*/  BSYNC B1 ;  /* 0x0000000000017941 */ /* 0x000fea0003800000 */
.L_x_43:
[----:B------:R-:W-:-:S03]  /*1720*/  UMOV UR5, 0xffffffff ;  /* 0xffffffff00057882 */ /* 0x000fc60000000000 */
[----:B------:R-:W-:Y:S05]  /*1730*/  BRA.DIV UR5, `(.L_x_46) ;  /* 0x0000000e05547947 */ /* 0x000fea000b800000 */
[----:B------:R-:W-:Y:S06]  /*1740*/  BAR.SYNC.DEFER_BLOCKING 0x0 ;  /* 0x0000000000007b1d */ /* 0x000fec0000010000 */
.L_x_90:
[----:B------:R-:W4:Y:S01]  /*1750*/  LDG.E.64 R10, desc[UR8][R10.64] ;  /* 0x000000080a0a7981 */ /* 0x000f22000c1e1b00 */
[----:B------:R-:W-:-:S05]  /*1760*/  IMAD.SHL.U32 R7, R7, 0x2, RZ ;  /* 0x0000000207077824 */ /* 0x000fca00078e00ff */
[----:B------:R-:W-:Y:S02]  /*1770*/  SHF.R.S32.HI R8, RZ, 0x1f, R7 ;  /* 0x0000001fff087819 */ /* 0x000fe40000011407 */
[----:B----4-:R-:W-:-:S04]  /*1780*/  ISETP.GT.U32.AND P0, PT, R10, R7, PT ;  /* 0x000000070a00720c */ /* 0x010fc80003f04070 */
[----:B------:R-:W-:-:S13]  /*1790*/  ISETP.GT.AND.EX P0, PT, R11, R8, PT, P0 ;  /* 0x000000080b00720c */ /* 0x000fda0003f04300 */
[----:B------:R-:W-:Y:S05]  /*17a0*/  @P0 BRA `(.L_x_47) ;  /* 0xfffffff800600947 */ /* 0x000fea000383ffff */
[----:B------:R-:W-:Y:S05]  /*17b0*/  BSYNC B0 ;  /* 0x0000000000007941 */ /* 0x000fea0003800000 */
.L_x_29:
[----:B------:R-:W-:-:S04]  /*17c0*/  ISETP.GE.U32.AND P0, PT, R10, 0x1, PT ;  /* 0x000000010a00780c */ /* 0x000fc80003f06070 */
[----:B------:R-:W-:-:S13]  /*17d0*/  ISETP.GE.AND.EX P0, PT, R11, RZ, PT, P0 ;  /* 0x000000ff0b00720c */ /* 0x000fda0003f06300 */
[----:B------:R-:W-:Y:S05]  /*17e0*/  @!P0 EXIT ;  /* 0x000000000000894d */ /* 0x000fea0003800000 */
[----:B------:R-:W0:Y:S01]  /*17f0*/  S2UR UR7, SR_CTAID.Z ;  /* 0x00000000000779c3 */ /* 0x000e220000002700 */
[----:B------:R-:W1:Y:S01]  /*1800*/  LDCU UR5, c[0x0][0x374] ;  /* 0x00006e80ff0577ac */ /* 0x000e620008000800 */
[----:B------:R-:W-:Y:S01]  /*1810*/  CS2R R12, SRZ ;  /* 0x00000000000c7805 */ /* 0x000fe2000001ff00 */
[----:B------:R-:W4:Y:S05]  /*1820*/  LDCU UR6, c[0x0][0x378] ;  /* 0x00006f00ff0677ac */ /* 0x000f2a0008000800 */
[----:B------:R-:W5:Y:S01]  /*1830*/  S2UR UR16, SR_CTAID.Y ;  /* 0x00000000001079c3 */ /* 0x000f620000002600 */
[----:B------:R-:W-:-:S04]  /*1840*/  UIADD3 UR12, UPT, UPT, URZ, -UR14, URZ ;  /* 0x8000000eff0c7290 */ /* 0x000fc8000fffe0ff */
[----:B-1----:R-:W-:-:S04]  /*1850*/  UIMAD UR5, UR12, UR5, URZ ;  /* 0x000000050c0572a4 */ /* 0x002fc8000f8e02ff */
[----:B----4-:R-:W-:Y:S02]  /*1860*/  UIMAD UR5, UR6, UR5, -0x7fffffff ;  /* 0x80000001060574a4 */ /* 0x010fe4000f8e0205 */
[----:B0-----:R-:W-:Y:S01]  /*1870*/  UIADD3 UR7, UPT, UPT, -UR7, URZ, URZ ;  /* 0x000000ff07077290 */ /* 0x001fe2000fffe1ff */
[----:B-----5:R-:W-:-:S05]  /*1880*/  VIADD R5, R5, UR16 ;  /* 0x0000001005057c36 */ /* 0x020fca0008000000 */
[----:B------:R-:W-:Y:S01]  /*1890*/  ISETP.NE.AND P0, PT, R5, UR7, PT ;  /* 0x0000000705007c0c */ /* 0x000fe2000bf05270 */
[----:B------:R-:W-:-:S05]  /*18a0*/  IMAD.U32 R5, RZ, RZ, UR5 ;  /* 0x00000005ff057e24 */ /* 0x000fca000f8e00ff */
[----:B------:R-:W-:-:S07]  /*18b0*/  SEL R5, R5, 0x1, !P0 ;  /* 0x0000000105057807 */ /* 0x000fce0004000000 */
.L_x_57:
[----:B------:R-:W0:Y:S02]  /*18c0*/  LDCU.64 UR6, c[0x0][0x388] ;  /* 0x00007100ff0677ac */ /* 0x000e240008000a00 */
[----:B0-----:R-:W-:-:S04]  /*18d0*/  LEA R14, P0, R13, UR6, 0x3 ;  /* 0x000000060d0e7c11 */ /* 0x001fc8000f8018ff */
[----:B------:R-:W-:-:S05]  /*18e0*/  LEA.HI.X R15, R13, UR7, R12, 0x3, P0 ;  /* 0x000000070d0f7c11 */ /* 0x000fca00080f1c0c */
[----:B------:R-:W4:Y:S01]  /*18f0*/  LDG.E R16, desc[UR8][R14.64+0x4] ;  /* 0x000004080e107981 */ /* 0x000f22000c1e1900 */
[----:B------:R-:W-:Y:S01]  /*1900*/  BSSY.RECONVERGENT B0, `(.L_x_48) ;  /* 0x0000014000007945 */ /* 0x000fe20003800200 */
[----:B----4-:R-:W-:-:S13]  /*1910*/  ISETP.GE.AND P0, PT, R4, R16, PT ;  /* 0x000000100400720c */ /* 0x010fda0003f06270 */
[----:B------:R-:W-:Y:S05]  /*1920*/  @P0 BRA `(.L_x_49) ;  /* 0x0000000000440947 */ /* 0x000fea0003800000 */
[----:B------:R-:W4:Y:S01]  /*1930*/  LDG.E R15, desc[UR8][R14.64] ;  /* 0x000000080e0f7981 */ /* 0x000f22000c1e1900 */
[----:B------:R-:W0:Y:S08]  /*1940*/  LDC.64 R6, c[0x0][0x380] ;  /* 0x0000e000ff067b82 */ /* 0x000e300000000a00 */
[----:B------:R-:W1:Y:S08]  /*1950*/  LDC.64 R8, c[0x0][0x390] ;  /* 0x0000e400ff087b82 */ /* 0x000e700000000a00 */
[----:B------:R-:W0:Y:S01]  /*1960*/  LDC.64 R10, c[0x0][0x3a0] ;  /* 0x0000e800ff0a7b82 */ /* 0x000e220000000a00 */
[----:B----4-:R-:W-:Y:S01]  /*1970*/  IADD3 R20, PT, PT, R15, R16, RZ ;  /* 0x000000100f147210 */ /* 0x010fe20007ffe0ff */
[----:B012---:R-:W-:-:S07]  /*1980*/  IMAD.IADD R21, R4, 0x1, R15 ;  /* 0x0000000104157824 */ /* 0x007fce00078e020f */
.L_x_50:
[----:B---3--:R-:W-:-:S05]  /*1990*/  IMAD.WIDE R16, R21, 0x4, R8 ;  /* 0x0000000415107825 */ /* 0x008fca00078e0208 */
[----:B0-----:R-:W2:Y:S02]  /*19a0*/  LDG.E R15, desc[UR8][R16.64] ;  /* 0x00000008100f7981 */ /* 0x001ea4000c1e1900 */
[----:B--2---:R-:W-:-:S05]  /*19b0*/  IMAD.WIDE R14, R15, 0x4, R6 ;  /* 0x000000040f0e7825 */ /* 0x004fca00078e0206 */
[----:B------:R-:W2:Y:S01]  /*19c0*/  LDG.E R19, desc[UR8][R14.64] ;  /* 0x000000080e137981 */ /* 0x000ea2000c1e1900 */
[----:B------:R-:W-:-:S05]  /*19d0*/  VIADD R21, R21, UR4 ;  /* 0x0000000415157c36 */ /* 0x000fca0008000000 */
[----:B------:R-:W-:Y:S01]  /*19e0*/  ISETP.GE.AND P0, PT, R21, R20, PT ;  /* 0x000000141500720c */ /* 0x000fe20003f06270 */
[C---:B--2---:R-:W-:Y:S02]  /*19f0*/  VIADD R23, R19.reuse, 0x1 ;  /* 0x0000000113177836 */ /* 0x044fe40000000000 */
[----:B------:R-:W-:-:S03]  /*1a00*/  IMAD.WIDE R18, R19, 0x4, R10 ;  /* 0x0000000413127825 */ /* 0x000fc600078e020a */
[----:B------:R0:W-:Y:S04]  /*1a10*/  STG.E desc[UR8][R14.64], R23 ;  /* 0x000000170e007986 */ /* 0x0001e8000c101908 */
[----:B------:R0:W-:Y:S03]  /*1a20*/  STG.E desc[UR8][R18.64], R13 ;  /* 0x0000000d12007986 */ /* 0x0001e6000c101908 */
[----:B------:R-:W-:Y:S05]  /*1a30*/  @!P0 BRA `(.L_x_50) ;  /* 0xfffffffc00d48947 */ /* 0x000fea000383ffff */
.L_x_49:
[----:B------:R-:W-:Y:S05]  /*1a40*/  BSYNC.RECONVERGENT B0 ;  /* 0x0000000000007941 */ /* 0x000fea0003800200 */
.L_x_48:
[----:B------:R-:W-:-:S04]  /*1a50*/  UISETP.NE.U32.AND UP0, UPT, UR13, URZ, UPT ;  /* 0x000000ff0d00728c */ /* 0x000fc8000bf05070 */
[----:B------:R-:W-:-:S09]  /*1a60*/  UISETP.NE.AND.EX UP0, UPT, UR15, URZ, UPT, UP0 ;  /* 0x000000ff0f00728c */ /* 0x000fd2000bf05300 */
[----:B------:R-:W-:Y:S05]  /*1a70*/  BRA.U !UP0, `(.L_x_51) ;  /* 0x00000001089c7547 */ /* 0x000fea000b800000 */
[----:B------:R-:W-:Y:S01]  /*1a80*/  UMOV UR5, 0xffffffff ;  /* 0xffffffff00057882 */ /* 0x000fe20000000000 */
[----:B------:R-:W-:Y:S02]  /*1a90*/  ISETP.NE.AND P0, PT, R0, RZ, PT ;  /* 0x000000ff0000720c */ /* 0x000fe40003f05270 */
[----:B------:R-:W-:Y:S11]  /*1aa0*/  BRA.DIV UR5, `(.L_x_52) ;  /* 0x0000000a05a87947 */ /* 0x000ff6000b800000 */
[----:B------:R-:W-:Y:S06]  /*1ab0*/  BAR.SYNC.DEFER_BLOCKING 0x0 ;  /* 0x0000000000007b1d */ /* 0x000fec0000010000 */
.L_x_93:
[----:B------:R-:W-:Y:S04]  /*1ac0*/  BSSY B0, `(.L_x_53) ;  /* 0x0000017000007945 */ /* 0x000fe80003800000 */
[----:B------:R-:W-:Y:S05]  /*1ad0*/  @P0 BRA `(.L_x_54) ;  /* 0x0000000000540947 */ /* 0x000fea0003800000 */
[----:B------:R-:W1:Y:S01]  /*1ae0*/  S2R R7, SR_LANEID ;  /* 0x0000000000077919 */ /* 0x000e620000000000 */
[----:B------:R-:W-:Y:S02]  /*1af0*/  VOTEU.ANY UR5, UPT, PT ;  /* 0x0000000000057886 */ /* 0x000fe400038e0100 */
[----:B------:R-:W1:Y:S01]  /*1b00*/  FLO.U32 R8, UR5 ;  /* 0x0000000500087d00 */ /* 0x000e6200080e0000 */
[----:B------:R-:W-:Y:S01]  /*1b10*/  UPOPC UR6, UR5 ;  /* 0x00000005000672bf */ /* 0x000fe20008000000 */
[----:B-1----:R-:W-:-:S05]  /*1b20*/  ISETP.EQ.U32.AND P0, PT, R8, R7, PT ;  /* 0x000000070800720c */ /* 0x002fca0003f02070 */
[----:B------:R-:W-:-:S08]  /*1b30*/  IMAD R7, R5, UR6, RZ ;  /* 0x0000000605077c24 */ /* 0x000fd0000f8e02ff */
[----:B------:R-:W-:Y:S06]  /*1b40*/  @P0 MEMBAR.ALL.GPU ;  /* 0x0000000000000992 */ /* 0x000fec000000a000 */
[----:B------:R-:W-:-:S00]  /*1b50*/  @P0 ERRBAR ;  /* 0x00000000000009ab */ /* 0x000fc00000000000 */
[----:B------:R-:W-:Y:S06]  /*1b60*/  @P0 CGAERRBAR ;  /* 0x00000000000005ab */ /* 0x000fec0000000000 */
[----:B------:R-:W4:Y:S01]  /*1b70*/  @P0 ATOM.E.ADD.STRONG.GPU PT, R7, desc[UR8][R2.64+0x4], R7 ;  /* 0x800004070207098a */ /* 0x000f2200081ef108 */
[----:B------:R-:W1:Y:S02]  /*1b80*/  S2R R9, SR_LTMASK ;  /* 0x0000000000097919 */ /* 0x000e640000003900 */
[----:B-1----:R-:W-:-:S06]  /*1b90*/  LOP3.LUT R9, R9, UR5, RZ, 0xc0, !PT ;  /* 0x0000000509097c12 */ /* 0x002fcc000f8ec0ff */
[----:B------:R-:W1:Y:S01]  /*1ba0*/  POPC R9, R9 ;  /* 0x0000000900097309 */ /* 0x000e620000000000 */
[----:B----4-:R-:W1:Y:S02]  /*1bb0*/  SHFL.IDX PT, R6, R7, R8, 0x1f ;  /* 0x00001f0807067589 */ /* 0x010e6400000e0000 */
[----:B-1----:R-:W-:-:S07]  /*1bc0*/  IMAD R6, R5, R9, R6 ;  /* 0x0000000905067224 */ /* 0x002fce00078e0206 */
.L_x_55:
[----:B------:R-:W4:Y:S04]  /*1bd0*/  LD.E.STRONG.GPU R7, desc[UR8][R2.64+0x4] ;  /* 0x0000040802077980 */ /* 0x000f28000c10f900 */
[----:B----4-:R-:W-:Y:S01]  /*1be0*/  CCTL.IVALL ;  /* 0x00000000ff00798f */ /* 0x010fe20002000000 */
[----:B------:R-:W-:Y:S05]  /*1bf0*/  YIELD ;  /* 0x0000000000007946 */ /* 0x000fea0003800000 */
[----:B------:R-:W-:-:S04]  /*1c00*/  LOP3.LUT R7, R7, R6, RZ, 0x3c, !PT ;  /* 0x0000000607077212 */ /* 0x000fc800078e3cff */
[----:B------:R-:W-:-:S13]  /*1c10*/  ISETP.GT.AND P0, PT, R7, -0x1, PT ;  /* 0xffffffff0700780c */ /* 0x000fda0003f04270 */
[----:B------:R-:W-:Y:S05]  /*1c20*/  @P0 BRA `(.L_x_55) ;  /* 0xfffffffc00e80947 */ /* 0x000fea000383ffff */
.L_x_54:
[----:B------:R-:W-:Y:S05]  /*1c30*/  BSYNC B0 ;  /* 0x0000000000007941 */ /* 0x000fea0003800000 */
.L_x_53:
[----:B------:R-:W-:-:S03]  /*1c40*/  UMOV UR5, 0xffffffff ;  /* 0xffffffff00057882 */ /* 0x000fc60000000000 */
[----:B------:R-:W-:Y:S05]  /*1c50*/  BRA.DIV UR5, `(.L_x_56) ;  /* 0x0000000a056c7947 */ /* 0x000fea000b800000 */
[----:B------:R-:W-:Y:S06]  /*1c60*/  BAR.SYNC.DEFER_BLOCKING 0x0 ;  /* 0x0000000000007b1d */ /* 0x000fec0000010000 */
.L_x_96:
[----:B------:R-:W1:Y:S02]  /*1c70*/  LDC.64 R6, c[0x0][0x3a8] ;  /* 0x0000ea00ff067b82 */ /* 0x000e640000000a00 */
[----:B-1----:R-:W4:Y:S01]  /*1c80*/  LDG.E.64 R6, desc[UR8][R6.64] ;  /* 0x0000000806067981 */ /* 0x002f22000c1e1b00 */
[----:B0-----:R-:W-:-:S05]  /*1c90*/  IADD3 R13, P0, PT, R13, 0x1, RZ ;  /* 0x000000010d0d7810 */ /* 0x001fca0007f1e0ff */
[----:B------:R-:W-:Y:S01]  /*1ca0*/  IMAD.X R12, RZ, RZ, R12, P0 ;  /* 0x000000ffff0c7224 */ /* 0x000fe200000e060c */
[----:B----4-:R-:W-:-:S04]  /*1cb0*/  ISETP.GT.U32.AND P0, PT, R6, R13, PT ;  /* 0x0000000d0600720c */ /* 0x010fc80003f04070 */
[----:B------:R-:W-:-:S13]  /*1cc0*/  ISETP.GT.AND.EX P0, PT, R7, R12, PT, P0 ;  /* 0x0000000c0700720c */ /* 0x000fda0003f04300 */
[----:B------:R-:W-:Y:S05]  /*1cd0*/  @P0 BRA `(.L_x_57) ;  /* 0xfffffff800f80947 */ /* 0x000fea000383ffff */
[----:B------:R-:W-:Y:S05]  /*1ce0*/  EXIT ;  /* 0x000000000000794d */ /* 0x000fea0003800000 */
.L_x_51:
[----:B------:R-:W-:Y:S05]  /*1cf0*/  BPT.TRAP 0x1 ;  /* 0x000000040000795c */ /* 0x000fea0000300000 */
.L_x_33:
[----:B------:R-:W-:Y:S05]  /*1d00*/  BPT.TRAP 0x1 ;  /* 0x000000040000795c */ /* 0x000fea0000300000 */
.L_x_4:
[----:B0-----:R-:W-:Y:S01]  /*1d10*/  HFMA2 R15, -RZ, RZ, 0, 0 ;  /* 0x00000000ff0f7431 */ /* 0x001fe200000001ff */
[----:B------:R-:W-:Y:S01]  /*1d20*/  BSSY B0, `(.L_x_58) ;  /* 0x0000009000007945 */ /* 0x000fe20003800000 */
[----:B------:R-:W-:Y:S02]  /*1d30*/  IMAD.MOV.U32 R16, RZ, RZ, 0x0 ;  /* 0x00000000ff107424 */ /* 0x000fe400078e00ff */
[----:B------:R-:W-:-:S07]  /*1d40*/  IMAD.MOV.U32 R14, RZ, RZ, -0x1 ;  /* 0xffffffffff0e7424 */ /* 0x000fce00078e00ff */
[----:B--23--:R-:W-:Y:S05]  /*1d50*/  WARPSYNC.COLLECTIVE.ALL `(.L_x_59) ;  /* 0x0000000000147948 */ /* 0x00cfea0003c00000 */
[----:B------:R-:W-:-:S04]  /*1d60*/  SHF.L.U32 R16, R16, 0x10, RZ ;  /* 0x0000001010107819 */ /* 0x000fc800000006ff */
[----:B------:R-:W-:-:S05]  /*1d70*/  LOP3.LUT R16, R16, 0xf, R15, 0xf8, !PT ;  /* 0x0000000f10107812 */ /* 0x000fca00078ef80f */
[----:B------:R0:W-:Y:S02]  /*1d80*/  BAR.SYNC.DEFER_BLOCKING R16, R16 ;  /* 0x000000100000731d */ /* 0x0001e40000010000 */
[----:B0-----:R-:W-:-:S04]  /*1d90*/  SHF.R.U32 R16, R16, 0x10, RZ ;  /* 0x0000001010107819 */ /* 0x001fc800000016ff */
[----:B--23--:R-:W-:Y:S05]  /*1da0*/  ENDCOLLECTIVE ;  /* 0x000000000000791b */ /* 0x00cfea0003800000 */
.L_x_59:
[----:B------:R-:W-:Y:S05]  /*1db0*/  BSYNC B0 ;  /* 0x0000000000007941 */ /* 0x000fea0003800000 */
.L_x_58:
[----:B------:R-:W-:Y:S05]  /*1dc0*/  BRA `(.L_x_60) ;  /* 0xffffffe400b07947 */ /* 0x000fea000383ffff */
.L_x_8:
[----:B------:R-:W-:Y:S01]  /*1dd0*/  BSSY B0, `(.L_x_61) ;  /* 0x000000a000007945 */ /* 0x000fe20003800000 */
[----:B------:R-:W-:Y:S01]  /*1de0*/  IMAD.MOV.U32 R15, RZ, RZ, 0x0 ;  /* 0x00000000ff0f7424 */ /* 0x000fe200078e00ff */
[----:B------:R-:W-:Y:S01]  /*1df0*/  MOV R14, 0xffffffff ;  /* 0xffffffff000e7802 */ /* 0x000fe20000000f00 */
[----:B------:R-:W-:-:S07]  /*1e00*/  IMAD.MOV.U32 R16, RZ, RZ, 0x0 ;  /* 0x00000000ff107424 */ /* 0x000fce00078e00ff */
[----:B------:R-:W-:Y:S05]  /*1e10*/  WARPSYNC.COLLECTIVE.ALL `(.L_x_62) ;  /* 0x0000000000147948 */ /* 0x000fea0003c00000 */
[----:B------:R-:W-:-:S04]  /*1e20*/  SHF.L.U32 R16, R16, 0x10, RZ ;  /* 0x0000001010107819 */ /* 0x000fc800000006ff */
[----:B------:R-:W-:-:S05]  /*1e30*/  LOP3.LUT R16, R16, 0xf, R15, 0xf8, !PT ;  /* 0x0000000f10107812 */ /* 0x000fca00078ef80f */
[----:B------:R0:W-:Y:S02]  /*1e40*/  BAR.SYNC.DEFER_BLOCKING R16, R16 ;  /* 0x000000100000731d */ /* 0x0001e40000010000 */
[----:B0-----:R-:W-:-:S04]  /*1e50*/  SHF.R.U32 R16, R16, 0x10, RZ ;  /* 0x0000001010107819 */ /* 0x001fc800000016ff */
[----:B------:R-:W-:Y:S05]  /*1e60*/  ENDCOLLECTIVE ;  /* 0x000000000000791b */ /* 0x000fea0003800000 */
.L_x_62:
[----:B------:R-:W-:Y:S05]  /*1e70*/  BSYNC B0 ;  /* 0x0000000000007941 */ /* 0x000fea0003800000 */
.L_x_61:
[----:B------:R-:W-:Y:S05]  /*1e80*/  BRA `(.L_x_63) ;  /* 0xffffffe400e87947 */ /* 0x000fea000383ffff */
.L_x_12:
[----:B------:R-:W-:Y:S01]  /*1e90*/  BSSY B0, `(.L_x_64) ;  /* 0x000000a000007945 */ /* 0x000fe20003800000 */
[----:B------:R-:W-:Y:S02]  /*1ea0*/  IMAD.MOV.U32 R15, RZ, RZ, 0x0 ;  /* 0x00000000ff0f7424 */ /* 0x000fe400078e00ff */
[----:B------:R-:W-:Y:S02]  /*1eb0*/  IMAD.MOV.U32 R16, RZ, RZ, 0x0 ;  /* 0x00000000ff107424 */ /* 0x000fe400078e00ff */
[----:B------:R-:W-:-:S07]  /*1ec0*/  IMAD.MOV.U32 R14, RZ, RZ, -0x1 ;  /* 0xffffffffff0e7424 */ /* 0x000fce00078e00ff */
[----:B------:R-:W-:Y:S05]  /*1ed0*/  WARPSYNC.COLLECTIVE.ALL `(.L_x_65) ;  /* 0x0000000000147948 */ /* 0x000fea0003c00000 */
[----:B------:R-:W-:-:S04]  /*1ee0*/  SHF.L.U32 R16, R16, 0x10, RZ ;  /* 0x0000001010107819 */ /* 0x000fc800000006ff */
[----:B------:R-:W-:-:S05]  /*1ef0*/  LOP3.LUT R16, R16, 0xf, R15, 0xf8, !PT ;  /* 0x0000000f10107812 */ /* 0x000fca00078ef80f */
[----:B------:R0:W-:Y:S02]  /*1f00*/  BAR.SYNC.DEFER_BLOCKING R16, R16 ;  /* 0x000000100000731d */ /* 0x0001e40000010000 */
[----:B0-----:R-:W-:-:S04]  /*1f10*/  SHF.R.U32 R16, R16, 0x10, RZ ;  /* 0x0000001010107819 */ /* 0x001fc800000016ff */
[----:B------:R-:W-:Y:S05]  /*1f20*/  ENDCOLLECTIVE ;  /* 0x000000000000791b */ /* 0x000fea0003800000 */
.L_x_65:
[----:B------:R-:W-:Y:S05]  /*1f30*/  BSYNC B0 ;  /* 0x0000000000007941 */ /* 0x000fea0003800000 */
.L_x_64:
[----:B------:R-:W-:Y:S05]  /*1f40*/  BRA `(.L_x_66) ;  /* 0xffffffe800547947 */ /* 0x000fea000383ffff */
.L_x_16:
[----:B------:R-:W-:Y:S01]  /*1f50*/  HFMA2 R16, -RZ, RZ, 0, 0 ;  /* 0x00000000ff107431 */ /* 0x000fe200000001ff */
[----:B------:R-:W-:Y:S01]  /*1f60*/  BSSY B0, `(.L_x_67) ;  /* 0x0000009000007945 */ /* 0x000fe20003800000 */
        /* <DEDUP_REMOVED lines=8> */
.L_x_68:
[----:B------:R-:W-:Y:S05]  /*1ff0*/  BSYNC B0 ;  /* 0x0000000000007941 */ /* 0x000fea0003800000 */
.L_x_67:
[----:B------:R-:W-:Y:S05]  /*2000*/  BRA `(.L_x_69) ;  /* 0xffffffe800787947 */ /* 0x000fea000383ffff */
.L_x_20:
        /* <DEDUP_REMOVED lines=10> */
.L_x_71:
[----:B------:R-:W-:Y:S05]  /*20b0*/  BSYNC B0 ;  /* 0x0000000000007941 */ /* 0x000fea0003800000 */
.L_x_70:
[----:B------:R-:W-:Y:S05]  /*20c0*/  BRA `(.L_x_72) ;  /* 0xffffffe800e47947 */ /* 0x000fea000383ffff */
.L_x_24:
[----:B------:R-:W-:Y:S01]  /*20d0*/  BSSY B0, `(.L_x_73) ;  /* 0x000000a000007945 */ /* 0x000fe20003800000 */
[----:B------:R-:W-:Y:S01]  /*20e0*/  MOV R15, 0x0 ;  /* 0x00000000000f7802 */ /* 0x000fe20000000f00 */
        /* <DEDUP_REMOVED lines=8> */
.L_x_74:
[----:B------:R-:W-:Y:S05]  /*2170*/  BSYNC B0 ;  /* 0x0000000000007941 */ /* 0x000fea0003800000 */
.L_x_73:
[----:B------:R-:W-:Y:S05]  /*2180*/  BRA `(.L_x_75) ;  /* 0xffffffec00007947 */ /* 0x000fea000383ffff */
.L_x_28:
        /* <DEDUP_REMOVED lines=10> */
.L_x_77:
[----:B------:R-:W-:Y:S05]  /*2230*/  BSYNC B0 ;  /* 0x0000000000007941 */ /* 0x000fea0003800000 */
.L_x_76:
[----:B------:R-:W-:Y:S05]  /*2240*/  BRA `(.L_x_78) ;  /* 0xffffffec006c7947 */ /* 0x000fea000383ffff */
.L_x_34:
[----:B------:R-:W-:Y:S01]  /*2250*/  BSSY B1, `(.L_x_79) ;  /* 0x000000a000017945 */ /* 0x000fe20003800000 */
[----:B------:R-:W-:Y:S02]  /*2260*/  IMAD.MOV.U32 R15, RZ, RZ, 0x0 ;  /* 0x00000000ff0f7424 */ /* 0x000fe400078e00ff */
[----:B------:R-:W-:Y:S02]  /*2270*/  IMAD.MOV.U32 R16, RZ, RZ, 0x0 ;  /* 0x00000000ff107424 */ /* 0x000fe400078e00ff */
[----:B------:R-:W-:-:S07]  /*2280*/  IMAD.MOV.U32 R14, RZ, RZ, -0x1 ;  /* 0xffffffffff0e7424 */ /* 0x000fce00078e00ff */
[----:B--2---:R-:W-:Y:S05]  /*2290*/  WARPSYNC.COLLECTIVE.ALL `(.L_x_80) ;  /* 0x0000000000147948 */ /* 0x004fea0003c00000 */
[----:B------:R-:W-:-:S04]  /*22a0*/  SHF.L.U32 R16, R16, 0x10, RZ ;  /* 0x0000001010107819 */ /* 0x000fc800000006ff */
[----:B------:R-:W-:-:S05]  /*22b0*/  LOP3.LUT R16, R16, 0xf, R15, 0xf8, !PT ;  /* 0x0000000f10107812 */ /* 0x000fca00078ef80f */
[----:B------:R0:W-:Y:S02]  /*22c0*/  BAR.SYNC.DEFER_BLOCKING R16, R16 ;  /* 0x000000100000731d */ /* 0x0001e40000010000 */
[----:B0-----:R-:W-:-:S04]  /*22d0*/  SHF.R.U32 R16, R16, 0x10, RZ ;  /* 0x0000001010107819 */ /* 0x001fc800000016ff */
[----:B--2---:R-:W-:Y:S05]  /*22e0*/  ENDCOLLECTIVE ;  /* 0x000000000000791b */ /* 0x004fea0003800000 */
.L_x_80:
[----:B------:R-:W-:Y:S05]  /*22f0*/  BSYNC B1 ;  /* 0x0000000000017941 */ /* 0x000fea0003800000 */
.L_x_79:
[----:B------:R-:W-:Y:S05]  /*2300*/  BRA `(.L_x_81) ;  /* 0xffffffec00ec7947 */ /* 0x000fea000383ffff */
.L_x_38:
[----:B------:R-:W-:Y:S01]  /*2310*/  HFMA2 R15, -RZ, RZ, 0, 0 ;  /* 0x00000000ff0f7431 */ /* 0x000fe200000001ff */
[----:B------:R-:W-:Y:S01]  /*2320*/  BSSY B1, `(.L_x_82) ;  /* 0x0000009000017945 */ /* 0x000fe20003800000 */
        /* <DEDUP_REMOVED lines=8> */
.L_x_83:
[----:B------:R-:W-:Y:S05]  /*23b0*/  BSYNC B1 ;  /* 0x0000000000017941 */ /* 0x000fea0003800000 */
.L_x_82:
[----:B------:R-:W-:Y:S05]  /*23c0*/  BRA `(.L_x_84) ;  /* 0xfffffff000287947 */ /* 0x000fea000383ffff */
.L_x_42:
[----:B------:R-:W-:Y:S01]  /*23d0*/  BSSY B1, `(.L_x_85) ;  /* 0x000000a000017945 */ /* 0x000fe20003800000 */
[----:B------:R-:W-:Y:S01]  /*23e0*/  IMAD.MOV.U32 R15, RZ, RZ, 0x0 ;  /* 0x00000000ff0f7424 */ /* 0x000fe200078e00ff */
[----:B------:R-:W-:Y:S01]  /*23f0*/  MOV R16, 0x0 ;  /* 0x0000000000107802 */ /* 0x000fe20000000f00 */
[----:B------:R-:W-:-:S07]  /*2400*/  IMAD.MOV.U32 R14, RZ, RZ, -0x1 ;  /* 0xffffffffff0e7424 */ /* 0x000fce00078e00ff */
[----:B--23--:R-:W-:Y:S05]  /*2410*/  WARPSYNC.COLLECTIVE.ALL `(.L_x_86) ;  /* 0x0000000000147948 */ /* 0x00cfea0003c00000 */
[----:B------:R-:W-:-:S04]  /*2420*/  SHF.L.U32 R16, R16, 0x10, RZ ;  /* 0x0000001010107819 */ /* 0x000fc800000006ff */
[----:B------:R-:W-:-:S05]  /*2430*/  LOP3.LUT R16, R16, 0xf, R15, 0xf8, !PT ;  /* 0x0000000f10107812 */ /* 0x000fca00078ef80f */
[----:B------:R0:W-:Y:S02]  /*2440*/  BAR.SYNC.DEFER_BLOCKING R16, R16 ;  /* 0x000000100000731d */ /* 0x0001e40000010000 */
[----:B0-----:R-:W-:-:S04]  /*2450*/  SHF.R.U32 R16, R16, 0x10, RZ ;  /* 0x0000001010107819 */ /* 0x001fc800000016ff */
[----:B--23--:R-:W-:Y:S05]  /*2460*/  ENDCOLLECTIVE ;  /* 0x000000000000791b */ /* 0x00cfea0003800000 */
.L_x_86:
[----:B------:R-:W-:Y:S05]  /*2470*/  BSYNC B1 ;  /* 0x0000000000017941 */ /* 0x000fea0003800000 */
.L_x_85:
[----:B------:R-:W-:Y:S05]  /*2480*/  BRA `(.L_x_87) ;  /* 0xfffffff000447947 */ /* 0x000fea000383ffff */
.L_x_46:
[----:B------:R-:W-:Y:S01]  /*2490*/  BSSY B1, `(.L_x_88) ;  /* 0x000000a000017945 */ /* 0x000fe20003800000 */
[----:B------:R-:W-:Y:S01]  /*24a0*/  IMAD.MOV.U32 R15, RZ, RZ, 0x0 ;  /* 0x00000000ff0f7424 */ /* 0x000fe200078e00ff */
[----:B------:R-:W-:Y:S01]  /*24b0*/  MOV R14, 0xffffffff ;  /* 0xffffffff000e7802 */ /* 0x000fe20000000f00 */
[----:B------:R-:W-:-:S07]  /*24c0*/  IMAD.MOV.U32 R16, RZ, RZ, 0x0 ;  /* 0x00000000ff107424 */ /* 0x000fce00078e00ff */
[----:B--23--:R-:W-:Y:S05]  /*24d0*/  WARPSYNC.COLLECTIVE.ALL `(.L_x_89) ;  /* 0x0000000000147948 */ /* 0x00cfea0003c00000 */
[----:B------:R-:W-:-:S04]  /*24e0*/  SHF.L.U32 R16, R16, 0x10, RZ ;  /* 0x0000001010107819 */ /* 0x000fc800000006ff */
[----:B------:R-:W-:-:S05]  /*24f0*/  LOP3.LUT R16, R16, 0xf, R15, 0xf8, !PT ;  /* 0x0000000f10107812 */ /* 0x000fca00078ef80f */
[----:B------:R0:W-:Y:S02]  /*2500*/  BAR.SYNC.DEFER_BLOCKING R16, R16 ;  /* 0x000000100000731d */ /* 0x0001e40000010000 */
[----:B0-----:R-:W-:-:S04]  /*2510*/  SHF.R.U32 R16, R16, 0x10, RZ ;  /* 0x0000001010107819 */ /* 0x001fc800000016ff */
[----:B--23--:R-:W-:Y:S05]  /*2520*/  ENDCOLLECTIVE ;  /* 0x000000000000791b */ /* 0x00cfea0003800000 */
.L_x_89:
[----:B------:R-:W-:Y:S05]  /*2530*/  BSYNC B1 ;  /* 0x0000000000017941 */ /* 0x000fea0003800000 */
.L_x_88:
[----:B------:R-:W-:Y:S05]  /*2540*/  BRA `(.L_x_90) ;  /* 0xfffffff000807947 */ /* 0x000fea000383ffff */
.L_x_52:
[----:B------:R-:W-:Y:S01]  /*2550*/  BSSY B0, `(.L_x_91) ;  /* 0x000000a000007945 */ /* 0x000fe20003800000 */
[----:B0-----:R-:W-:Y:S02]  /*2560*/  IMAD.MOV.U32 R15, RZ, RZ, 0x0 ;  /* 0x00000000ff0f7424 */ /* 0x001fe400078e00ff */
        /* <DEDUP_REMOVED lines=8> */
.L_x_92:
[----:B------:R-:W-:Y:S05]  /*25f0*/  BSYNC B0 ;  /* 0x0000000000007941 */ /* 0x000fea0003800000 */
.L_x_91:
[----:B------:R-:W-:Y:S05]  /*2600*/  BRA `(.L_x_93) ;  /* 0xfffffff4002c7947 */ /* 0x000fea000383ffff */
.L_x_56:
        /* <DEDUP_REMOVED lines=10> */
.L_x_95:
[----:B------:R-:W-:Y:S05]  /*26b0*/  BSYNC B0 ;  /* 0x0000000000007941 */ /* 0x000fea0003800000 */
.L_x_94:
[----:B------:R-:W-:Y:S05]  /*26c0*/  BRA `(.L_x_96) ;  /* 0xfffffff400687947 */ /* 0x000fea000383ffff */
.L_x_97:
[----:B------:R-:W-:-:S00]  /*26d0*/  BRA `(.L_x_97) ;  /* 0xfffffffc00fc7947 */ /* 0x000fc0000383ffff */
[----:B------:R-:W-:-:S00]  /*26e0*/  NOP ;  /* 0x0000000000007918 */ /* 0x000fc00000000000 */
        /* <DEDUP_REMOVED lines=9> */
.L_x_98:


//--------------------- .nv.shared.reserved.0     --------------------------
	.section	.nv.shared.reserved.0,"aw",@nobits
	.weak		__nv_reservedSMEM_offset_0_alias
	.size		__nv_reservedSMEM_offset_0_alias, 0, 64
	.other		__nv_reservedSMEM_offset_0_alias,@"STO_CUDA_RESERVED_SHARED STV_DEFAULT"
__nv_reservedSMEM_offset_0_alias:
	.zero		0
	.zero		64


//--------------------- .nv.constant0._Z18CUDA_TRANS_CSPARSEPiP4NodeS_S1_S_PxS_ --------------------------
	.section	.nv.constant0._Z18CUDA_TRANS_CSPARSEPiP4NodeS_S1_S_PxS_,"a",@progbits
	.sectionflags	@""
	.align	4
.nv.constant0._Z18CUDA_TRANS_CSPARSEPiP4NodeS_S1_S_PxS_:
	.zero		952


//--------------------- SYMBOLS --------------------------

	.type		.nv.reservedSmem.offset0,@object
	.size		.nv.reservedSmem.offset0,0x4
